// auto-generated by cutlass_sweep.gemm — config: {"arch": "sm_90", "cluster_m": 1, "cluster_n": 4, "dtype": "e4m3", "dtype_b": "e4m3", "layout": "nt", "stages": 0, "tile_k": 128, "tile_m": 128, "tile_n": 64}
#include "cutlass/cutlass.h"
#include "cutlass/gemm/collective/collective_builder.hpp"
#include "cutlass/gemm/device/gemm_universal_adapter.h"
#include "cutlass/gemm/kernel/gemm_universal.hpp"
#include "cutlass/epilogue/collective/collective_builder.hpp"

using ElemA = cutlass::float_e4m3_t;
using ElemB = cutlass::float_e4m3_t;
using ElemCD = cutlass::float_e4m3_t;
using Acc  = float;
using TileShape    = cute::Shape<cute::_128, cute::_64, cute::_128>;
using ClusterShape = cute::Shape<cute::_1, cute::_4, cute::_1>;

using CollectiveEpilogue = typename cutlass::epilogue::collective::CollectiveBuilder<
    cutlass::arch::Sm90, cutlass::arch::OpClassTensorOp,
    TileShape, ClusterShape,
    cutlass::epilogue::collective::EpilogueTileAuto,
    Acc, Acc,
    ElemCD, cutlass::layout::RowMajor, 128 / cutlass::sizeof_bits<ElemCD>::value,
    ElemCD, cutlass::layout::RowMajor, 128 / cutlass::sizeof_bits<ElemCD>::value,
    cutlass::epilogue::collective::EpilogueScheduleAuto
  >::CollectiveOp;

using CollectiveMainloop = typename cutlass::gemm::collective::CollectiveBuilder<
    cutlass::arch::Sm90, cutlass::arch::OpClassTensorOp,
    ElemA, cutlass::layout::RowMajor, 128 / cutlass::sizeof_bits<ElemA>::value,
    ElemB, cutlass::layout::ColumnMajor, 128 / cutlass::sizeof_bits<ElemB>::value,
    Acc,
    TileShape, ClusterShape,
    cutlass::gemm::collective::StageCountAutoCarveout<static_cast<int>(sizeof(typename CollectiveEpilogue::SharedStorage))>,
    cutlass::gemm::collective::KernelScheduleAuto
  >::CollectiveOp;

using GemmKernel = cutlass::gemm::kernel::GemmUniversal<
    cute::Shape<int,int,int,int>,
    CollectiveMainloop,
    CollectiveEpilogue
>;
using Gemm = cutlass::gemm::device::GemmUniversalAdapter<GemmKernel>;

// Force the device kernel symbol into the cubin without needing a host main.
auto* _anchor = &cutlass::device_kernel<GemmKernel>;


// ===== COMPILED SASS (sm_90a) =====

	.target	sm_90a

	.elftype	@"ET_EXEC"


//--------------------- .note.nv.tkinfo           --------------------------
	.section	.note.nv.tkinfo,"",@"SHT_NOTE"
	.sectionflags	@"SHF_NOTE_NV_TKINFO"
	.tkinfo
        /*0018*/ 	.word	0x00000002
        /*0030*/ 	.string	""
        /*0030*/ 	.string	"ptxas"
        /*0030*/ 	.string	"Cuda compilation tools, release 13.0, V13.0.88"
        /*0030*/ 	.string	"Build cuda_13.0.r13.0/compiler.36424714_0"
        /*0030*/ 	.string	"-arch sm_90a -m 64 "



//--------------------- .note.nv.cuinfo           --------------------------
	.section	.note.nv.cuinfo,"",@"SHT_NOTE"
	.sectionflags	@"SHF_NOTE_NV_CUINFO"
        /*0018*/ 	.short	0x0002
        /*001a*/ 	.short	0x005a
        /*001c*/ 	.short	0x0082
	.zero		2


//--------------------- .nv.info                  --------------------------
	.section	.nv.info,"",@"SHT_CUDA_INFO"
	.align	4


	//----- nvinfo : EIATTR_REGCOUNT
	.align		4
        /*0000*/ 	.byte	0x04, 0x2f
        /*0002*/ 	.short	(.L_12 - .L_11)
	.align		4
.L_11:
        /*0004*/ 	.word	index@(_ZN7cutlass13device_kernelINS_4gemm6kernel13GemmUniversalIN4cute5tupleIJiiiiEEENS1_10collective13CollectiveMmaINS1_37MainloopSm90TmaGmmaWarpSpecializedFP8ILi9ENS5_IJNS4_1CILi1EEENSA_ILi4EEESB_EEENS1_35KernelTmaWarpSpecializedCooperativeEEENS5_IJNSA_ILi128EEENSA_ILi64EEESG_EEENS_12float_e4m3_tENS5_IJlSB_lEEESJ_SK_NS4_8TiledMMAINS4_8MMA_AtomIJNS4_4SM904GMMA30MMA_64x64x32_F32E4M3E4M3_SS_TNILNSO_7ScaleInE1ELSQ_1EEEEEENS4_6LayoutINS5_IJNSA_ILi2EEESB_SB_EEENS5_IJSB_NSA_ILi0EEESW_EEEEENS5_IJNS4_10UnderscoreESZ_SZ_EEEEENS4_23SM90_TMA_LOAD_MULTICASTENS4_14ComposedLayoutINS4_7SwizzleILi3ELi4ELi3EEENS4_18smem_ptr_flag_bitsILi8EEENST_INS5_IJNSA_ILi8EEESG_EEENS5_IJSG_SB_EEEEEEEvNS4_8identityENS4_13SM90_TMA_LOADES1C_vS1D_EENS_8epilogue10collective6detail29Sm90TmaWarpSpecializedAdapterINS1H_15DefaultEpilogueISJ_SK_SK_NS1G_6thread17LinearCombinationISJ_Li1EffLNS1L_9ScaleType4KindE0ELNS_15FloatRoundStyleE2ESJ_EENS1_15EpilogueDefaultEEEEEvvEEEEvNT_6ParamsE)
        /*0008*/ 	.word	0x000000a8


	//----- nvinfo : EIATTR_FRAME_SIZE
	.align		4
.L_12:
        /*000c*/ 	.byte	0x04, 0x11
        /*000e*/ 	.short	(.L_14 - .L_13)
	.align		4
.L_13:
        /*0010*/ 	.word	index@(_ZN7cutlass13device_kernelINS_4gemm6kernel13GemmUniversalIN4cute5tupleIJiiiiEEENS1_10collective13CollectiveMmaINS1_37MainloopSm90TmaGmmaWarpSpecializedFP8ILi9ENS5_IJNS4_1CILi1EEENSA_ILi4EEESB_EEENS1_35KernelTmaWarpSpecializedCooperativeEEENS5_IJNSA_ILi128EEENSA_ILi64EEESG_EEENS_12float_e4m3_tENS5_IJlSB_lEEESJ_SK_NS4_8TiledMMAINS4_8MMA_AtomIJNS4_4SM904GMMA30MMA_64x64x32_F32E4M3E4M3_SS_TNILNSO_7ScaleInE1ELSQ_1EEEEEENS4_6LayoutINS5_IJNSA_ILi2EEESB_SB_EEENS5_IJSB_NSA_ILi0EEESW_EEEEENS5_IJNS4_10UnderscoreESZ_SZ_EEEEENS4_23SM90_TMA_LOAD_MULTICASTENS4_14ComposedLayoutINS4_7SwizzleILi3ELi4ELi3EEENS4_18smem_ptr_flag_bitsILi8EEENST_INS5_IJNSA_ILi8EEESG_EEENS5_IJSG_SB_EEEEEEEvNS4_8identityENS4_13SM90_TMA_LOADES1C_vS1D_EENS_8epilogue10collective6detail29Sm90TmaWarpSpecializedAdapterINS1H_15DefaultEpilogueISJ_SK_SK_NS1G_6thread17LinearCombinationISJ_Li1EffLNS1L_9ScaleType4KindE0ELNS_15FloatRoundStyleE2ESJ_EENS1_15EpilogueDefaultEEEEEvvEEEEvNT_6ParamsE)
        /*0014*/ 	.word	0x00000000


	//----- nvinfo : EIATTR_MIN_STACK_SIZE
	.align		4
.L_14:
        /*0018*/ 	.byte	0x04, 0x12
        /*001a*/ 	.short	(.L_16 - .L_15)
	.align		4
.L_15:
        /*001c*/ 	.word	index@(_ZN7cutlass13device_kernelINS_4gemm6kernel13GemmUniversalIN4cute5tupleIJiiiiEEENS1_10collective13CollectiveMmaINS1_37MainloopSm90TmaGmmaWarpSpecializedFP8ILi9ENS5_IJNS4_1CILi1EEENSA_ILi4EEESB_EEENS1_35KernelTmaWarpSpecializedCooperativeEEENS5_IJNSA_ILi128EEENSA_ILi64EEESG_EEENS_12float_e4m3_tENS5_IJlSB_lEEESJ_SK_NS4_8TiledMMAINS4_8MMA_AtomIJNS4_4SM904GMMA30MMA_64x64x32_F32E4M3E4M3_SS_TNILNSO_7ScaleInE1ELSQ_1EEEEEENS4_6LayoutINS5_IJNSA_ILi2EEESB_SB_EEENS5_IJSB_NSA_ILi0EEESW_EEEEENS5_IJNS4_10UnderscoreESZ_SZ_EEEEENS4_23SM90_TMA_LOAD_MULTICASTENS4_14ComposedLayoutINS4_7SwizzleILi3ELi4ELi3EEENS4_18smem_ptr_flag_bitsILi8EEENST_INS5_IJNSA_ILi8EEESG_EEENS5_IJSG_SB_EEEEEEEvNS4_8identityENS4_13SM90_TMA_LOADES1C_vS1D_EENS_8epilogue10collective6detail29Sm90TmaWarpSpecializedAdapterINS1H_15DefaultEpilogueISJ_SK_SK_NS1G_6thread17LinearCombinationISJ_Li1EffLNS1L_9ScaleType4KindE0ELNS_15FloatRoundStyleE2ESJ_EENS1_15EpilogueDefaultEEEEEvvEEEEvNT_6ParamsE)
        /*0020*/ 	.word	0x00000000
.L_16:


//--------------------- .nv.compat                --------------------------
	.section	.nv.compat,"",@"SHT_CUDA_COMPAT_INFO"
	.align	4
        /*0000*/ 	.byte	0x02, 0x09, 0x01, 0x00, 0x02, 0x02, 0x04, 0x00, 0x02, 0x05, 0x05, 0x00, 0x03, 0x07, 0x01, 0x01
        /*0010*/ 	.byte	0x02, 0x03, 0x01, 0x00, 0x02, 0x06, 0x01, 0x00, 0x04, 0x0b, 0x08, 0x00, 0x00, 0x00, 0x00, 0x00
        /*0020*/ 	.byte	0x00, 0x00, 0x00, 0x00


//--------------------- .nv.info._ZN7cutlass13device_kernelINS_4gemm6kernel13GemmUniversalIN4cute5tupleIJiiiiEEENS1_10collective13CollectiveMmaINS1_37MainloopSm90TmaGmmaWarpSpecializedFP8ILi9ENS5_IJNS4_1CILi1EEENSA_ILi4EEESB_EEENS1_35KernelTmaWarpSpecializedCooperativeEEENS5_IJNSA_ILi128EEENSA_ILi64EEESG_EEENS_12float_e4m3_tENS5_IJlSB_lEEESJ_SK_NS4_8TiledMMAINS4_8MMA_AtomIJNS4_4SM904GMMA30MMA_64x64x32_F32E4M3E4M3_SS_TNILNSO_7ScaleInE1ELSQ_1EEEEEENS4_6LayoutINS5_IJNSA_ILi2EEESB_SB_EEENS5_IJSB_NSA_ILi0EEESW_EEEEENS5_IJNS4_10UnderscoreESZ_SZ_EEEEENS4_23SM90_TMA_LOAD_MULTICASTENS4_14ComposedLayoutINS4_7SwizzleILi3ELi4ELi3EEENS4_18smem_ptr_flag_bitsILi8EEENST_INS5_IJNSA_ILi8EEESG_EEENS5_IJSG_SB_EEEEEEEvNS4_8identityENS4_13SM90_TMA_LOADES1C_vS1D_EENS_8epilogue10collective6detail29Sm90TmaWarpSpecializedAdapterINS1H_15DefaultEpilogueISJ_SK_SK_NS1G_6thread17LinearCombinationISJ_Li1EffLNS1L_9ScaleType4KindE0ELNS_15FloatRoundStyleE2ESJ_EENS1_15EpilogueDefaultEEEEEvvEEEEvNT_6ParamsE --------------------------
	.section	.nv.info._ZN7cutlass13device_kernelINS_4gemm6kernel13GemmUniversalIN4cute5tupleIJiiiiEEENS1_10collective13CollectiveMmaINS1_37MainloopSm90TmaGmmaWarpSpecializedFP8ILi9ENS5_IJNS4_1CILi1EEENSA_ILi4EEESB_EEENS1_35KernelTmaWarpSpecializedCooperativeEEENS5_IJNSA_ILi128EEENSA_ILi64EEESG_EEENS_12float_e4m3_tENS5_IJlSB_lEEESJ_SK_NS4_8TiledMMAINS4_8MMA_AtomIJNS4_4SM904GMMA30MMA_64x64x32_F32E4M3E4M3_SS_TNILNSO_7ScaleInE1ELSQ_1EEEEEENS4_6LayoutINS5_IJNSA_ILi2EEESB_SB_EEENS5_IJSB_NSA_ILi0EEESW_EEEEENS5_IJNS4_10UnderscoreESZ_SZ_EEEEENS4_23SM90_TMA_LOAD_MULTICASTENS4_14ComposedLayoutINS4_7SwizzleILi3ELi4ELi3EEENS4_18smem_ptr_flag_bitsILi8EEENST_INS5_IJNSA_ILi8EEESG_EEENS5_IJSG_SB_EEEEEEEvNS4_8identityENS4_13SM90_TMA_LOADES1C_vS1D_EENS_8epilogue10collective6detail29Sm90TmaWarpSpecializedAdapterINS1H_15DefaultEpilogueISJ_SK_SK_NS1G_6thread17LinearCombinationISJ_Li1EffLNS1L_9ScaleType4KindE0ELNS_15FloatRoundStyleE2ESJ_EENS1_15EpilogueDefaultEEEEEvvEEEEvNT_6ParamsE,"",@"SHT_CUDA_INFO"
	.sectionflags	@""
	.align	4


	//----- nvinfo : EIATTR_CUDA_API_VERSION
	.align		4
        /*0000*/ 	.byte	0x04, 0x37
        /*0002*/ 	.short	(.L_18 - .L_17)
.L_17:
        /*0004*/ 	.word	0x00000082


	//----- nvinfo : EIATTR_KPARAM_INFO
	.align		4
.L_18:
        /*0008*/ 	.byte	0x04, 0x17
        /*000a*/ 	.short	(.L_20 - .L_19)
.L_19:
        /*000c*/ 	.word	0x00000000
        /*0010*/ 	.short	0x0000
        /*0012*/ 	.short	0x0070
        /*0014*/ 	.byte	0x00, 0xf0, 0x01, 0x10


	//----- nvinfo : EIATTR_SPARSE_MMA_MASK
	.align		4
.L_20:
        /*0018*/ 	.byte	0x03, 0x50
        /*001a*/ 	.short	0x0000


	//----- nvinfo : EIATTR_MAXREG_COUNT
	.align		4
        /*001c*/ 	.byte	0x03, 0x1b
        /*001e*/ 	.short	0x00a8


	//----- nvinfo : EIATTR_NUM_BARRIERS
	.align		4
        /*0020*/ 	.byte	0x02, 0x4c
        /*0022*/ 	.byte	0x01
	.zero		1


	//----- nvinfo : EIATTR_MERCURY_ISA_VERSION
	.align		4
        /*0024*/ 	.byte	0x03, 0x5f
        /*0026*/ 	.short	0x0101


	//----- nvinfo : EIATTR_INT_WARP_WIDE_INSTR_OFFSETS
	.align		4
        /*0028*/ 	.byte	0x04, 0x31
        /*002a*/ 	.short	(.L_22 - .L_21)


	//   ....[0]....
.L_21:
        /*002c*/ 	.word	0x00000510


	//   ....[1]....
        /*0030*/ 	.word	0x00000530


	//   ....[2]....
        /*0034*/ 	.word	0x00000710


	//----- nvinfo : EIATTR_COOP_GROUP_MASK_REGIDS
	.align		4
.L_22:
        /*0038*/ 	.byte	0x04, 0x29
        /*003a*/ 	.short	(.L_24 - .L_23)


	//   ....[0]....
.L_23:
        /*003c*/ 	.word	0xffffffff


	//   ....[1]....
        /*0040*/ 	.word	0xffffffff


	//   ....[2]....
        /*0044*/ 	.word	0xffffffff


	//   ....[3]....
        /*0048*/ 	.word	0xffffffff


	//   ....[4]....
        /*004c*/ 	.word	0xffffffff


	//   ....[5]....
        /*0050*/ 	.word	0xffffffff


	//----- nvinfo : EIATTR_COOP_GROUP_INSTR_OFFSETS
	.align		4
.L_24:
        /*0054*/ 	.byte	0x04, 0x28
        /*0056*/ 	.short	(.L_26 - .L_25)


	//   ....[0]....
.L_25:
        /*0058*/ 	.word	0x00000060


	//   ....[1]....
        /*005c*/ 	.word	0x00000070


	//   ....[2]....
        /*0060*/ 	.word	0x00000130


	//   ....[3]....
        /*0064*/ 	.word	0x00000390


	//   ....[4]....
        /*0068*/ 	.word	0x00000840


	//   ....[5]....
        /*006c*/ 	.word	0x000012b0


	//----- nvinfo : EIATTR_REG_RECONFIG
	.align		4
.L_26:
        /*0070*/ 	.byte	0x01, 0x54
	.zero		2


	//----- nvinfo : EIATTR_MBARRIER_INSTR_OFFSETS
	.align		4
        /*0074*/ 	.byte	0x04, 0x39
        /*0076*/ 	.short	(.L_28 - .L_27)


	//   ....[0]....
.L_27:
        /*0078*/ 	.word	0x00000250
        /*007c*/ 	.word	0x000000ff
        /*0080*/ 	.word	0x00000000
        /*0084*/ 	.short	0x0100
        /*0086*/ 	.byte	0x08
	.zero		1


	//   ....[1]....
        /*0088*/ 	.word	0x00000260
        /*008c*/ 	.word	0x000000ff
        /*0090*/ 	.word	0x00000048
        /*0094*/ 	.short	0x0100
        /*0096*/ 	.byte	0x08
	.zero		1


	//   ....[2]....
        /*0098*/ 	.word	0x00000270
        /*009c*/ 	.word	0x000000ff
        /*00a0*/ 	.word	0x00000008
        /*00a4*/ 	.short	0x0100
        /*00a6*/ 	.byte	0x08
	.zero		1


	//   ....[3]....
        /*00a8*/ 	.word	0x00000280
        /*00ac*/ 	.word	0x000000ff
        /*00b0*/ 	.word	0x00000050
        /*00b4*/ 	.short	0x0100
        /*00b6*/ 	.byte	0x08
	.zero		1


	//   ....[4]....
        /*00b8*/ 	.word	0x00000290
        /*00bc*/ 	.word	0x000000ff
        /*00c0*/ 	.word	0x00000010
        /*00c4*/ 	.short	0x0100
        /*00c6*/ 	.byte	0x08
	.zero		1


	//   ....[5]....
        /*00c8*/ 	.word	0x000002a0
        /*00cc*/ 	.word	0x000000ff
        /*00d0*/ 	.word	0x00000058
        /*00d4*/ 	.short	0x0100
        /*00d6*/ 	.byte	0x08
	.zero		1


	//   ....[6]....
        /*00d8*/ 	.word	0x000002b0
        /*00dc*/ 	.word	0x000000ff
        /*00e0*/ 	.word	0x00000018
        /*00e4*/ 	.short	0x0100
        /*00e6*/ 	.byte	0x08
	.zero		1


	//   ....[7]....
        /*00e8*/ 	.word	0x000002c0
        /*00ec*/ 	.word	0x000000ff
        /*00f0*/ 	.word	0x00000060
        /*00f4*/ 	.short	0x0100
        /*00f6*/ 	.byte	0x08
	.zero		1


	//   ....[8]....
        /*00f8*/ 	.word	0x000002d0
        /*00fc*/ 	.word	0x000000ff
        /*0100*/ 	.word	0x00000020
        /*0104*/ 	.short	0x0100
        /*0106*/ 	.byte	0x08
	.zero		1


	//   ....[9]....
        /*0108*/ 	.word	0x000002e0
        /*010c*/ 	.word	0x000000ff
        /*0110*/ 	.word	0x00000068
        /*0114*/ 	.short	0x0100
        /*0116*/ 	.byte	0x08
	.zero		1


	//   ....[10]....
        /*0118*/ 	.word	0x000002f0
        /*011c*/ 	.word	0x000000ff
        /*0120*/ 	.word	0x00000028
        /*0124*/ 	.short	0x0100
        /*0126*/ 	.byte	0x08
	.zero		1


	//   ....[11]....
        /*0128*/ 	.word	0x00000300
        /*012c*/ 	.word	0x000000ff
        /*0130*/ 	.word	0x00000070
        /*0134*/ 	.short	0x0100
        /*0136*/ 	.byte	0x08
	.zero		1


	//   ....[12]....
        /*0138*/ 	.word	0x00000310
        /*013c*/ 	.word	0x000000ff
        /*0140*/ 	.word	0x00000030
        /*0144*/ 	.short	0x0100
        /*0146*/ 	.byte	0x08
	.zero		1


	//   ....[13]....
        /*0148*/ 	.word	0x00000320
        /*014c*/ 	.word	0x000000ff
        /*0150*/ 	.word	0x00000078
        /*0154*/ 	.short	0x0100
        /*0156*/ 	.byte	0x08
	.zero		1


	//   ....[14]....
        /*0158*/ 	.word	0x00000330
        /*015c*/ 	.word	0x000000ff
        /*0160*/ 	.word	0x00000038
        /*0164*/ 	.short	0x0100
        /*0166*/ 	.byte	0x08
	.zero		1


	//   ....[15]....
        /*0168*/ 	.word	0x00000340
        /*016c*/ 	.word	0x000000ff
        /*0170*/ 	.word	0x00000080
        /*0174*/ 	.short	0x0100
        /*0176*/ 	.byte	0x08
	.zero		1


	//   ....[16]....
        /*0178*/ 	.word	0x00000350
        /*017c*/ 	.word	0x000000ff
        /*0180*/ 	.word	0x00000040
        /*0184*/ 	.short	0x0100
        /*0186*/ 	.byte	0x08
	.zero		1


	//   ....[17]....
        /*0188*/ 	.word	0x00000360
        /*018c*/ 	.word	0x000000ff
        /*0190*/ 	.word	0x00000088
        /*0194*/ 	.short	0x0100
        /*0196*/ 	.byte	0x08
	.zero		1


	//   ....[18]....
        /*0198*/ 	.word	0x00000790
        /*019c*/ 	.word	0x000000ff
        /*01a0*/ 	.word	0x000000a0
        /*01a4*/ 	.short	0x0100
        /*01a6*/ 	.byte	0x06
	.zero		1


	//   ....[19]....
        /*01a8*/ 	.word	0x000007f0
        /*01ac*/ 	.word	0x000000ff
        /*01b0*/ 	.word	0x000000a8
        /*01b4*/ 	.short	0x0100
        /*01b6*/ 	.byte	0x06
	.zero		1


	//   ....[20]....
        /*01b8*/ 	.word	0x000015e0
        /*01bc*/ 	.word	0x000000ff
        /*01c0*/ 	.word	0x00000000
        /*01c4*/ 	.short	0x010a
        /*01c6*/ 	.byte	0x06
	.zero		1


	//   ....[21]....
        /*01c8*/ 	.word	0x00001620
        /*01cc*/ 	.word	0x000000ff
        /*01d0*/ 	.word	0x00000000
        /*01d4*/ 	.short	0x010a
        /*01d6*/ 	.byte	0x06
	.zero		1


	//   ....[22]....
        /*01d8*/ 	.word	0x00001d10
        /*01dc*/ 	.word	0x000000ff
        /*01e0*/ 	.word	0x00000000
        /*01e4*/ 	.short	0x010a
        /*01e6*/ 	.byte	0x0c
	.zero		1


	//   ....[23]....
        /*01e8*/ 	.word	0x00001d50
        /*01ec*/ 	.word	0x000000ff
        /*01f0*/ 	.word	0x00000000
        /*01f4*/ 	.short	0x010a
        /*01f6*/ 	.byte	0x0c
	.zero		1


	//   ....[24]....
        /*01f8*/ 	.word	0x00002240
        /*01fc*/ 	.word	0x0000000d
        /*0200*/ 	.word	0x00000000
        /*0204*/ 	.short	0x0101
        /*0206*/ 	.byte	0x3f
	.zero		1


	//   ....[25]....
        /*0208*/ 	.word	0x000026c0
        /*020c*/ 	.word	0x00000008
        /*0210*/ 	.word	0x00000000
        /*0214*/ 	.short	0x0101
        /*0216*/ 	.byte	0x3f
	.zero		1


	//   ....[26]....
        /*0218*/ 	.word	0x00005f70
        /*021c*/ 	.word	0x00000012
        /*0220*/ 	.word	0x00000048
        /*0224*/ 	.short	0x010a
        /*0226*/ 	.byte	0x3f
	.zero		1


	//   ....[27]....
        /*0228*/ 	.word	0x00006300
        /*022c*/ 	.word	0x00000008
        /*0230*/ 	.word	0x000000a8
        /*0234*/ 	.short	0x0101
        /*0236*/ 	.byte	0x3f
	.zero		1


	//   ....[28]....
        /*0238*/ 	.word	0x00006a10
        /*023c*/ 	.word	0x00000007
        /*0240*/ 	.word	0x00000000
        /*0244*/ 	.short	0x010a
        /*0246*/ 	.byte	0x3f
	.zero		1


	//   ....[29]....
        /*0248*/ 	.word	0x00006a90
        /*024c*/ 	.word	0x00000008
        /*0250*/ 	.word	0x00000000
        /*0254*/ 	.short	0x010a
        /*0256*/ 	.byte	0x3f
	.zero		1


	//   ....[30]....
        /*0258*/ 	.word	0x00006b20
        /*025c*/ 	.word	0x00000009
        /*0260*/ 	.word	0x00000000
        /*0264*/ 	.short	0x010a
        /*0266*/ 	.byte	0x3f
	.zero		1


	//   ....[31]....
        /*0268*/ 	.word	0x00006bb0
        /*026c*/ 	.word	0x00000008
        /*0270*/ 	.word	0x00000000
        /*0274*/ 	.short	0x010a
        /*0276*/ 	.byte	0x3f
	.zero		1


	//   ....[32]....
        /*0278*/ 	.word	0x00006c40
        /*027c*/ 	.word	0x00000009
        /*0280*/ 	.word	0x00000000
        /*0284*/ 	.short	0x010a
        /*0286*/ 	.byte	0x3f
	.zero		1


	//   ....[33]....
        /*0288*/ 	.word	0x00006cd0
        /*028c*/ 	.word	0x00000008
        /*0290*/ 	.word	0x00000000
        /*0294*/ 	.short	0x010a
        /*0296*/ 	.byte	0x3f
	.zero		1


	//   ....[34]....
        /*0298*/ 	.word	0x00006d60
        /*029c*/ 	.word	0x00000009
        /*02a0*/ 	.word	0x00000000
        /*02a4*/ 	.short	0x010a
        /*02a6*/ 	.byte	0x3f
	.zero		1


	//   ....[35]....
        /*02a8*/ 	.word	0x00006df0
        /*02ac*/ 	.word	0x00000006
        /*02b0*/ 	.word	0x00000000
        /*02b4*/ 	.short	0x010a
        /*02b6*/ 	.byte	0x3f
	.zero		1


	//   ....[36]....
        /*02b8*/ 	.word	0x00006e80
        /*02bc*/ 	.word	0x00000003
        /*02c0*/ 	.word	0x00000000
        /*02c4*/ 	.short	0x010a
        /*02c6*/ 	.byte	0x3f
	.zero		1


	//   ....[37]....
        /*02c8*/ 	.word	0x00006ef0
        /*02cc*/ 	.word	0x00000009
        /*02d0*/ 	.word	0x00000000
        /*02d4*/ 	.short	0x010a
        /*02d6*/ 	.byte	0x3f
	.zero		1


	//   ....[38]....
        /*02d8*/ 	.word	0x00006f50
        /*02dc*/ 	.word	0x0000000d
        /*02e0*/ 	.word	0x00000000
        /*02e4*/ 	.short	0x010a
        /*02e6*/ 	.byte	0x3f
	.zero		1


	//   ....[39]....
        /*02e8*/ 	.word	0x00007020
        /*02ec*/ 	.word	0x00000012
        /*02f0*/ 	.word	0x00000048
        /*02f4*/ 	.short	0x010a
        /*02f6*/ 	.byte	0x3f
	.zero		1


	//   ....[40]....
        /*02f8*/ 	.word	0x000070f0
        /*02fc*/ 	.word	0x00000007
        /*0300*/ 	.word	0x00000000
        /*0304*/ 	.short	0x010a
        /*0306*/ 	.byte	0x3f
	.zero		1


	//   ....[41]....
        /*0308*/ 	.word	0x00007140
        /*030c*/ 	.word	0x00000008
        /*0310*/ 	.word	0x00000000
        /*0314*/ 	.short	0x010a
        /*0316*/ 	.byte	0x3f
	.zero		1


	//   ....[42]....
        /*0318*/ 	.word	0x00007190
        /*031c*/ 	.word	0x00000009
        /*0320*/ 	.word	0x00000000
        /*0324*/ 	.short	0x010a
        /*0326*/ 	.byte	0x3f
	.zero		1


	//   ....[43]....
        /*0328*/ 	.word	0x000071e0
        /*032c*/ 	.word	0x00000008
        /*0330*/ 	.word	0x00000000
        /*0334*/ 	.short	0x010a
        /*0336*/ 	.byte	0x3f
	.zero		1


	//   ....[44]....
        /*0338*/ 	.word	0x00007230
        /*033c*/ 	.word	0x00000009
        /*0340*/ 	.word	0x00000000
        /*0344*/ 	.short	0x010a
        /*0346*/ 	.byte	0x3f
	.zero		1


	//   ....[45]....
        /*0348*/ 	.word	0x00007280
        /*034c*/ 	.word	0x00000008
        /*0350*/ 	.word	0x00000000
        /*0354*/ 	.short	0x010a
        /*0356*/ 	.byte	0x3f
	.zero		1


	//   ....[46]....
        /*0358*/ 	.word	0x000072d0
        /*035c*/ 	.word	0x00000009
        /*0360*/ 	.word	0x00000000
        /*0364*/ 	.short	0x010a
        /*0366*/ 	.byte	0x3f
	.zero		1


	//   ....[47]....
        /*0368*/ 	.word	0x00007320
        /*036c*/ 	.word	0x00000006
        /*0370*/ 	.word	0x00000000
        /*0374*/ 	.short	0x010a
        /*0376*/ 	.byte	0x3f
	.zero		1


	//----- nvinfo : EIATTR_NUM_MBARRIERS
	.align		4
.L_28:
        /*0378*/ 	.byte	0x03, 0x38
        /*037a*/ 	.short	0x0014


	//----- nvinfo : EIATTR_EXIT_INSTR_OFFSETS
	.align		4
        /*037c*/ 	.byte	0x04, 0x1c
        /*037e*/ 	.short	(.L_30 - .L_29)


	//   ....[0]....
.L_29:
        /*0380*/ 	.word	0x000009a0


	//   ....[1]....
        /*0384*/ 	.word	0x00001180


	//   ....[2]....
        /*0388*/ 	.word	0x00005690


	//   ....[3]....
        /*038c*/ 	.word	0x00005bf0


	//   ....[4]....
        /*0390*/ 	.word	0x00006ed0


	//----- nvinfo : EIATTR_MAX_THREADS
	.align		4
.L_30:
        /*0394*/ 	.byte	0x04, 0x05
        /*0396*/ 	.short	(.L_32 - .L_31)
.L_31:
        /*0398*/ 	.word	0x00000180
        /*039c*/ 	.word	0x00000001
        /*03a0*/ 	.word	0x00000001


	//----- nvinfo : EIATTR_CRS_STACK_SIZE
	.align		4
.L_32:
        /*03a4*/ 	.byte	0x04, 0x1e
        /*03a6*/ 	.short	(.L_34 - .L_33)
.L_33:
        /*03a8*/ 	.word	0x00000000


	//----- nvinfo : EIATTR_CBANK_PARAM_SIZE
	.align		4
.L_34:
        /*03ac*/ 	.byte	0x03, 0x19
        /*03ae*/ 	.short	0x0470


	//----- nvinfo : EIATTR_PARAM_CBANK
	.align		4
        /*03b0*/ 	.byte	0x04, 0x0a
        /*03b2*/ 	.short	(.L_36 - .L_35)
	.align		4
.L_35:
        /*03b4*/ 	.word	index@(.nv.constant0._ZN7cutlass13device_kernelINS_4gemm6kernel13GemmUniversalIN4cute5tupleIJiiiiEEENS1_10collective13CollectiveMmaINS1_37MainloopSm90TmaGmmaWarpSpecializedFP8ILi9ENS5_IJNS4_1CILi1EEENSA_ILi4EEESB_EEENS1_35KernelTmaWarpSpecializedCooperativeEEENS5_IJNSA_ILi128EEENSA_ILi64EEESG_EEENS_12float_e4m3_tENS5_IJlSB_lEEESJ_SK_NS4_8TiledMMAINS4_8MMA_AtomIJNS4_4SM904GMMA30MMA_64x64x32_F32E4M3E4M3_SS_TNILNSO_7ScaleInE1ELSQ_1EEEEEENS4_6LayoutINS5_IJNSA_ILi2EEESB_SB_EEENS5_IJSB_NSA_ILi0EEESW_EEEEENS5_IJNS4_10UnderscoreESZ_SZ_EEEEENS4_23SM90_TMA_LOAD_MULTICASTENS4_14ComposedLayoutINS4_7SwizzleILi3ELi4ELi3EEENS4_18smem_ptr_flag_bitsILi8EEENST_INS5_IJNSA_ILi8EEESG_EEENS5_IJSG_SB_EEEEEEEvNS4_8identityENS4_13SM90_TMA_LOADES1C_vS1D_EENS_8epilogue10collective6detail29Sm90TmaWarpSpecializedAdapterINS1H_15DefaultEpilogueISJ_SK_SK_NS1G_6thread17LinearCombinationISJ_Li1EffLNS1L_9ScaleType4KindE0ELNS_15FloatRoundStyleE2ESJ_EENS1_15EpilogueDefaultEEEEEvvEEEEvNT_6ParamsE)
        /*03b8*/ 	.short	0x0210
        /*03ba*/ 	.short	0x0470


	//----- nvinfo : EIATTR_SW_WAR
	.align		4
.L_36:
        /*03bc*/ 	.byte	0x04, 0x36
        /*03be*/ 	.short	(.L_38 - .L_37)
.L_37:
        /*03c0*/ 	.word	0x00000008
.L_38:


//--------------------- .nv.callgraph             --------------------------
	.section	.nv.callgraph,"",@"SHT_CUDA_CALLGRAPH"
	.align	4
	.sectionentsize	8
	.align		4
        /*0000*/ 	.word	0x00000000
	.align		4
        /*0004*/ 	.word	0xffffffff
	.align		4
        /*0008*/ 	.word	0x00000000
	.align		4
        /*000c*/ 	.word	0xfffffffe
	.align		4
        /*0010*/ 	.word	0x00000000
	.align		4
        /*0014*/ 	.word	0xfffffffd
	.align		4
        /*0018*/ 	.word	0x00000000
	.align		4
        /*001c*/ 	.word	0xfffffffc


//--------------------- .nv.constant4             --------------------------
	.section	.nv.constant4,"a",@progbits
	.align	8
	.align		8
.nv.constant4:
        /*0000*/ 	.dword	_ZN40_INTERNAL_2a5fc3fc_4_k_cu_099f7119_293004cuda3std3__45__cpo5beginE
	.align		8
        /*0008*/ 	.dword	_ZN40_INTERNAL_2a5fc3fc_4_k_cu_099f7119_293004cuda3std3__45__cpo3endE
	.align		8
        /*0010*/ 	.dword	_ZN40_INTERNAL_2a5fc3fc_4_k_cu_099f7119_293004cuda3std3__45__cpo6cbeginE
	.align		8
        /*0018*/ 	.dword	_ZN40_INTERNAL_2a5fc3fc_4_k_cu_099f7119_293004cuda3std3__45__cpo4cendE
	.align		8
        /*0020*/ 	.dword	_ZN40_INTERNAL_2a5fc3fc_4_k_cu_099f7119_293004cuda3std3__442_GLOBAL__N__2a5fc3fc_4_k_cu_099f7119_293006ignoreE
	.align		8
        /*0028*/ 	.dword	_ZN40_INTERNAL_2a5fc3fc_4_k_cu_099f7119_293004cuda3std3__419piecewise_constructE
	.align		8
        /*0030*/ 	.dword	_ZN40_INTERNAL_2a5fc3fc_4_k_cu_099f7119_293004cuda3std3__48in_placeE
	.align		8
        /*0038*/ 	.dword	_ZN40_INTERNAL_2a5fc3fc_4_k_cu_099f7119_293004cuda3std6ranges3__45__cpo4swapE
	.align		8
        /*0040*/ 	.dword	_ZN40_INTERNAL_2a5fc3fc_4_k_cu_099f7119_293004cuda3std6ranges3__45__cpo9iter_moveE
	.align		8
        /*0048*/ 	.dword	_ZN40_INTERNAL_2a5fc3fc_4_k_cu_099f7119_293004cute7productE
	.align		8
        /*0050*/ 	.dword	_ZN40_INTERNAL_2a5fc3fc_4_k_cu_099f7119_293004cute1_E


//--------------------- .text._ZN7cutlass13device_kernelINS_4gemm6kernel13GemmUniversalIN4cute5tupleIJiiiiEEENS1_10collective13CollectiveMmaINS1_37MainloopSm90TmaGmmaWarpSpecializedFP8ILi9ENS5_IJNS4_1CILi1EEENSA_ILi4EEESB_EEENS1_35KernelTmaWarpSpecializedCooperativeEEENS5_IJNSA_ILi128EEENSA_ILi64EEESG_EEENS_12float_e4m3_tENS5_IJlSB_lEEESJ_SK_NS4_8TiledMMAINS4_8MMA_AtomIJNS4_4SM904GMMA30MMA_64x64x32_F32E4M3E4M3_SS_TNILNSO_7ScaleInE1ELSQ_1EEEEEENS4_6LayoutINS5_IJNSA_ILi2EEESB_SB_EEENS5_IJSB_NSA_ILi0EEESW_EEEEENS5_IJNS4_10UnderscoreESZ_SZ_EEEEENS4_23SM90_TMA_LOAD_MULTICASTENS4_14ComposedLayoutINS4_7SwizzleILi3ELi4ELi3EEENS4_18smem_ptr_flag_bitsILi8EEENST_INS5_IJNSA_ILi8EEESG_EEENS5_IJSG_SB_EEEEEEEvNS4_8identityENS4_13SM90_TMA_LOADES1C_vS1D_EENS_8epilogue10collective6detail29Sm90TmaWarpSpecializedAdapterINS1H_15DefaultEpilogueISJ_SK_SK_NS1G_6thread17LinearCombinationISJ_Li1EffLNS1L_9ScaleType4KindE0ELNS_15FloatRoundStyleE2ESJ_EENS1_15EpilogueDefaultEEEEEvvEEEEvNT_6ParamsE --------------------------
	.section	.text._ZN7cutlass13device_kernelINS_4gemm6kernel13GemmUniversalIN4cute5tupleIJiiiiEEENS1_10collective13CollectiveMmaINS1_37MainloopSm90TmaGmmaWarpSpecializedFP8ILi9ENS5_IJNS4_1CILi1EEENSA_ILi4EEESB_EEENS1_35KernelTmaWarpSpecializedCooperativeEEENS5_IJNSA_ILi128EEENSA_ILi64EEESG_EEENS_12float_e4m3_tENS5_IJlSB_lEEESJ_SK_NS4_8TiledMMAINS4_8MMA_AtomIJNS4_4SM904GMMA30MMA_64x64x32_F32E4M3E4M3_SS_TNILNSO_7ScaleInE1ELSQ_1EEEEEENS4_6LayoutINS5_IJNSA_ILi2EEESB_SB_EEENS5_IJSB_NSA_ILi0EEESW_EEEEENS5_IJNS4_10UnderscoreESZ_SZ_EEEEENS4_23SM90_TMA_LOAD_MULTICASTENS4_14ComposedLayoutINS4_7SwizzleILi3ELi4ELi3EEENS4_18smem_ptr_flag_bitsILi8EEENST_INS5_IJNSA_ILi8EEESG_EEENS5_IJSG_SB_EEEEEEEvNS4_8identityENS4_13SM90_TMA_LOADES1C_vS1D_EENS_8epilogue10collective6detail29Sm90TmaWarpSpecializedAdapterINS1H_15DefaultEpilogueISJ_SK_SK_NS1G_6thread17LinearCombinationISJ_Li1EffLNS1L_9ScaleType4KindE0ELNS_15FloatRoundStyleE2ESJ_EENS1_15EpilogueDefaultEEEEEvvEEEEvNT_6ParamsE,"ax",@progbits
	.align	128
.text._ZN7cutlass13device_kernelINS_4gemm6kernel13GemmUniversalIN4cute5tupleIJiiiiEEENS1_10collective13CollectiveMmaINS1_37MainloopSm90TmaGmmaWarpSpecializedFP8ILi9ENS5_IJNS4_1CILi1EEENSA_ILi4EEESB_EEENS1_35KernelTmaWarpSpecializedCooperativeEEENS5_IJNSA_ILi128EEENSA_ILi64EEESG_EEENS_12float_e4m3_tENS5_IJlSB_lEEESJ_SK_NS4_8TiledMMAINS4_8MMA_AtomIJNS4_4SM904GMMA30MMA_64x64x32_F32E4M3E4M3_SS_TNILNSO_7ScaleInE1ELSQ_1EEEEEENS4_6LayoutINS5_IJNSA_ILi2EEESB_SB_EEENS5_IJSB_NSA_ILi0EEESW_EEEEENS5_IJNS4_10UnderscoreESZ_SZ_EEEEENS4_23SM90_TMA_LOAD_MULTICASTENS4_14ComposedLayoutINS4_7SwizzleILi3ELi4ELi3EEENS4_18smem_ptr_flag_bitsILi8EEENST_INS5_IJNSA_ILi8EEESG_EEENS5_IJSG_SB_EEEEEEEvNS4_8identityENS4_13SM90_TMA_LOADES1C_vS1D_EENS_8epilogue10collective6detail29Sm90TmaWarpSpecializedAdapterINS1H_15DefaultEpilogueISJ_SK_SK_NS1G_6thread17LinearCombinationISJ_Li1EffLNS1L_9ScaleType4KindE0ELNS_15FloatRoundStyleE2ESJ_EENS1_15EpilogueDefaultEEEEEvvEEEEvNT_6ParamsE:
        .type           _ZN7cutlass13device_kernelINS_4gemm6kernel13GemmUniversalIN4cute5tupleIJiiiiEEENS1_10collective13CollectiveMmaINS1_37MainloopSm90TmaGmmaWarpSpecializedFP8ILi9ENS5_IJNS4_1CILi1EEENSA_ILi4EEESB_EEENS1_35KernelTmaWarpSpecializedCooperativeEEENS5_IJNSA_ILi128EEENSA_ILi64EEESG_EEENS_12float_e4m3_tENS5_IJlSB_lEEESJ_SK_NS4_8TiledMMAINS4_8MMA_AtomIJNS4_4SM904GMMA30MMA_64x64x32_F32E4M3E4M3_SS_TNILNSO_7ScaleInE1ELSQ_1EEEEEENS4_6LayoutINS5_IJNSA_ILi2EEESB_SB_EEENS5_IJSB_NSA_ILi0EEESW_EEEEENS5_IJNS4_10UnderscoreESZ_SZ_EEEEENS4_23SM90_TMA_LOAD_MULTICASTENS4_14ComposedLayoutINS4_7SwizzleILi3ELi4ELi3EEENS4_18smem_ptr_flag_bitsILi8EEENST_INS5_IJNSA_ILi8EEESG_EEENS5_IJSG_SB_EEEEEEEvNS4_8identityENS4_13SM90_TMA_LOADES1C_vS1D_EENS_8epilogue10collective6detail29Sm90TmaWarpSpecializedAdapterINS1H_15DefaultEpilogueISJ_SK_SK_NS1G_6thread17LinearCombinationISJ_Li1EffLNS1L_9ScaleType4KindE0ELNS_15FloatRoundStyleE2ESJ_EENS1_15EpilogueDefaultEEEEEvvEEEEvNT_6ParamsE,@function
        .size           _ZN7cutlass13device_kernelINS_4gemm6kernel13GemmUniversalIN4cute5tupleIJiiiiEEENS1_10collective13CollectiveMmaINS1_37MainloopSm90TmaGmmaWarpSpecializedFP8ILi9ENS5_IJNS4_1CILi1EEENSA_ILi4EEESB_EEENS1_35KernelTmaWarpSpecializedCooperativeEEENS5_IJNSA_ILi128EEENSA_ILi64EEESG_EEENS_12float_e4m3_tENS5_IJlSB_lEEESJ_SK_NS4_8TiledMMAINS4_8MMA_AtomIJNS4_4SM904GMMA30MMA_64x64x32_F32E4M3E4M3_SS_TNILNSO_7ScaleInE1ELSQ_1EEEEEENS4_6LayoutINS5_IJNSA_ILi2EEESB_SB_EEENS5_IJSB_NSA_ILi0EEESW_EEEEENS5_IJNS4_10UnderscoreESZ_SZ_EEEEENS4_23SM90_TMA_LOAD_MULTICASTENS4_14ComposedLayoutINS4_7SwizzleILi3ELi4ELi3EEENS4_18smem_ptr_flag_bitsILi8EEENST_INS5_IJNSA_ILi8EEESG_EEENS5_IJSG_SB_EEEEEEEvNS4_8identityENS4_13SM90_TMA_LOADES1C_vS1D_EENS_8epilogue10collective6detail29Sm90TmaWarpSpecializedAdapterINS1H_15DefaultEpilogueISJ_SK_SK_NS1G_6thread17LinearCombinationISJ_Li1EffLNS1L_9ScaleType4KindE0ELNS_15FloatRoundStyleE2ESJ_EENS1_15EpilogueDefaultEEEEEvvEEEEvNT_6ParamsE,(.L_x_153 - _ZN7cutlass13device_kernelINS_4gemm6kernel13GemmUniversalIN4cute5tupleIJiiiiEEENS1_10collective13CollectiveMmaINS1_37MainloopSm90TmaGmmaWarpSpecializedFP8ILi9ENS5_IJNS4_1CILi1EEENSA_ILi4EEESB_EEENS1_35KernelTmaWarpSpecializedCooperativeEEENS5_IJNSA_ILi128EEENSA_ILi64EEESG_EEENS_12float_e4m3_tENS5_IJlSB_lEEESJ_SK_NS4_8TiledMMAINS4_8MMA_AtomIJNS4_4SM904GMMA30MMA_64x64x32_F32E4M3E4M3_SS_TNILNSO_7ScaleInE1ELSQ_1EEEEEENS4_6LayoutINS5_IJNSA_ILi2EEESB_SB_EEENS5_IJSB_NSA_ILi0EEESW_EEEEENS5_IJNS4_10UnderscoreESZ_SZ_EEEEENS4_23SM90_TMA_LOAD_MULTICASTENS4_14ComposedLayoutINS4_7SwizzleILi3ELi4ELi3EEENS4_18smem_ptr_flag_bitsILi8EEENST_INS5_IJNSA_ILi8EEESG_EEENS5_IJSG_SB_EEEEEEEvNS4_8identityENS4_13SM90_TMA_LOADES1C_vS1D_EENS_8epilogue10collective6detail29Sm90TmaWarpSpecializedAdapterINS1H_15DefaultEpilogueISJ_SK_SK_NS1G_6thread17LinearCombinationISJ_Li1EffLNS1L_9ScaleType4KindE0ELNS_15FloatRoundStyleE2ESJ_EENS1_15EpilogueDefaultEEEEEvvEEEEvNT_6ParamsE)
        .other          _ZN7cutlass13device_kernelINS_4gemm6kernel13GemmUniversalIN4cute5tupleIJiiiiEEENS1_10collective13CollectiveMmaINS1_37MainloopSm90TmaGmmaWarpSpecializedFP8ILi9ENS5_IJNS4_1CILi1EEENSA_ILi4EEESB_EEENS1_35KernelTmaWarpSpecializedCooperativeEEENS5_IJNSA_ILi128EEENSA_ILi64EEESG_EEENS_12float_e4m3_tENS5_IJlSB_lEEESJ_SK_NS4_8TiledMMAINS4_8MMA_AtomIJNS4_4SM904GMMA30MMA_64x64x32_F32E4M3E4M3_SS_TNILNSO_7ScaleInE1ELSQ_1EEEEEENS4_6LayoutINS5_IJNSA_ILi2EEESB_SB_EEENS5_IJSB_NSA_ILi0EEESW_EEEEENS5_IJNS4_10UnderscoreESZ_SZ_EEEEENS4_23SM90_TMA_LOAD_MULTICASTENS4_14ComposedLayoutINS4_7SwizzleILi3ELi4ELi3EEENS4_18smem_ptr_flag_bitsILi8EEENST_INS5_IJNSA_ILi8EEESG_EEENS5_IJSG_SB_EEEEEEEvNS4_8identityENS4_13SM90_TMA_LOADES1C_vS1D_EENS_8epilogue10collective6detail29Sm90TmaWarpSpecializedAdapterINS1H_15DefaultEpilogueISJ_SK_SK_NS1G_6thread17LinearCombinationISJ_Li1EffLNS1L_9ScaleType4KindE0ELNS_15FloatRoundStyleE2ESJ_EENS1_15EpilogueDefaultEEEEEvvEEEEvNT_6ParamsE,@"STO_CUDA_ENTRY STV_DEFAULT"
_ZN7cutlass13device_kernelINS_4gemm6kernel13GemmUniversalIN4cute5tupleIJiiiiEEENS1_10collective13CollectiveMmaINS1_37MainloopSm90TmaGmmaWarpSpecializedFP8ILi9ENS5_IJNS4_1CILi1EEENSA_ILi4EEESB_EEENS1_35KernelTmaWarpSpecializedCooperativeEEENS5_IJNSA_ILi128EEENSA_ILi64EEESG_EEENS_12float_e4m3_tENS5_IJlSB_lEEESJ_SK_NS4_8TiledMMAINS4_8MMA_AtomIJNS4_4SM904GMMA30MMA_64x64x32_F32E4M3E4M3_SS_TNILNSO_7ScaleInE1ELSQ_1EEEEEENS4_6LayoutINS5_IJNSA_ILi2EEESB_SB_EEENS5_IJSB_NSA_ILi0EEESW_EEEEENS5_IJNS4_10UnderscoreESZ_SZ_EEEEENS4_23SM90_TMA_LOAD_MULTICASTENS4_14ComposedLayoutINS4_7SwizzleILi3ELi4ELi3EEENS4_18smem_ptr_flag_bitsILi8EEENST_INS5_IJNSA_ILi8EEESG_EEENS5_IJSG_SB_EEEEEEEvNS4_8identityENS4_13SM90_TMA_LOADES1C_vS1D_EENS_8epilogue10collective6detail29Sm90TmaWarpSpecializedAdapterINS1H_15DefaultEpilogueISJ_SK_SK_NS1G_6thread17LinearCombinationISJ_Li1EffLNS1L_9ScaleType4KindE0ELNS_15FloatRoundStyleE2ESJ_EENS1_15EpilogueDefaultEEEEEvvEEEEvNT_6ParamsE:
[----:B------:R-:W-:Y:S01]  /*0000*/  LDC R1, c[0x0][0x28] ;  /* 0x00000a00ff017b82 */ /* 0x000fe20000000800 */
[----:B------:R-:W0:Y:S01]  /*0010*/  S2R R0, SR_TID.X ;  /* 0x0000000000007919 */ /* 0x000e220000002100 */
[----:B------:R-:W-:Y:S01]  /*0020*/  ELECT P0, URZ, PT ;  /* 0x00000000003f782f */ /* 0x000fe20003800000 */
[----:B------:R-:W-:Y:S01]  /*0030*/  BSSY B0, `(.L_x_0) ;  /* 0x000000f000007945 */ /* 0x000fe20003800000 */
[--C-:B0-----:R-:W-:Y:S02]  /*0040*/  SHF.R.U32.HI R2, RZ, 0x5, R0.reuse ;  /* 0x00000005ff027819 */ /* 0x101fe40000011600 */
[----:B------:R-:W-:-:S03]  /*0050*/  SHF.R.U32.HI R4, RZ, 0x7, R0 ;  /* 0x00000007ff047819 */ /* 0x000fc60000011600 */
[----:B------:R-:W0:Y:S04]  /*0060*/  SHFL.IDX PT, R3, R2, RZ, 0x1f ;  /* 0x00001fff02037589 */ /* 0x000e2800000e0000 */
[----:B------:R-:W1:Y:S01]  /*0070*/  SHFL.IDX PT, R4, R4, RZ, 0x1f ;  /* 0x00001fff04047589 */ /* 0x000e6200000e0000 */
[----:B0-----:R-:W-:-:S13]  /*0080*/  ISETP.NE.OR P0, PT, R3, RZ, !P0 ;  /* 0x000000ff0300720c */ /* 0x001fda0004705670 */
[----:B-1----:R-:W-:Y:S05]  /*0090*/  @P0 BRA `(.L_x_1) ;  /* 0x0000000000200947 */ /* 0x002fea0003800000 */
[----:B------:R-:W-:Y:S02]  /*00a0*/  ULDC.64 UR4, c[0x0][0x198] ;  /* 0x0000660000047ab9 */ /* 0x000fe40000000a00 */
[----:B------:R-:W-:Y:S02]  /*00b0*/  UIADD3 UR6, UP0, UR4, 0xf0, URZ ;  /* 0x000000f004067890 */ /* 0x000fe4000ff1e03f */
[----:B------:R-:W-:Y:S02]  /*00c0*/  UIADD3 UR4, UP1, UR4, 0x1f0, URZ ;  /* 0x000001f004047890 */ /* 0x000fe4000ff3e03f */
[----:B------:R-:W-:Y:S02]  /*00d0*/  UIADD3.X UR7, URZ, UR5, URZ, UP0, !UPT ;  /* 0x000000053f077290 */ /* 0x000fe400087fe43f */
[----:B------:R-:W-:-:S07]  /*00e0*/  UIADD3.X UR5, URZ, UR5, URZ, UP1, !UPT ;  /* 0x000000053f057290 */ /* 0x000fce0008ffe43f */
[----:B------:R0:W-:Y:S02]  /*00f0*/  UTMACCTL.PF [UR6] ;  /* 0x00000000060079b9 */ /* 0x0001e40008040000 */
[----:B------:R0:W-:Y:S02]  /*0100*/  UTMACCTL.PF [UR4] ;  /* 0x00000000040079b9 */ /* 0x0001e40008040000 */
[----:B0-----:R-:W-:Y:S01]  /*0110*/  NOP ;  /* 0x0000000000007918 */ /* 0x001fe20000000000 */
.L_x_1:
[----:B------:R-:W-:Y:S05]  /*0120*/  BSYNC B0 ;  /* 0x0000000000007941 */ /* 0x000fea0003800000 */
.L_x_0:
[----:B------:R-:W0:Y:S02]  /*0130*/  SHFL.IDX PT, R5, R2, RZ, 0x1f ;  /* 0x00001fff02057589 */ /* 0x000e2400000e0000 */
[----:B0-----:R-:W-:-:S13]  /*0140*/  ISETP.NE.AND P0, PT, R5, RZ, PT ;  /* 0x000000ff0500720c */ /* 0x001fda0003f05270 */
[----:B------:R-:W-:Y:S05]  /*0150*/  @P0 BRA `(.L_x_2) ;  /* 0x00000000008c0947 */ /* 0x000fea0003800000 */
[----:B------:R-:W-:Y:S01]  /*0160*/  ELECT P0, URZ, PT ;  /* 0x00000000003f782f */ /* 0x000fe20003800000 */
[----:B------:R-:W-:-:S12]  /*0170*/  BSSY B0, `(.L_x_2) ;  /* 0x0000021000007945 */ /* 0x000fd80003800000 */
[----:B------:R-:W-:Y:S05]  /*0180*/  @!P0 BRA `(.L_x_3) ;  /* 0x00000000007c8947 */ /* 0x000fea0003800000 */
[----:B------:R-:W0:Y:S01]  /*0190*/  S2UR UR8, SR_CgaCtaId ;  /* 0x00000000000879c3 */ /* 0x000e220000008800 */
[----:B------:R-:W-:Y:S01]  /*01a0*/  UMOV UR4, 0x400 ;  /* 0x0000040000047882 */ /* 0x000fe20000000000 */
[----:B------:R-:W-:Y:S01]  /*01b0*/  UMOV UR5, 0x1 ;  /* 0x0000000100057882 */ /* 0x000fe20000000000 */
[----:B------:R-:W-:Y:S02]  /*01c0*/  UMOV UR6, 0x8 ;  /* 0x0000000800067882 */ /* 0x000fe40000000000 */
[----:B------:R-:W-:-:S04]  /*01d0*/  UIADD3 UR6, -UR6, 0x100000, URZ ;  /* 0x0010000006067890 */ /* 0x000fc8000fffe13f */
[----:B------:R-:W-:Y:S02]  /*01e0*/  USHF.L.U32 UR7, UR6, 0xb, URZ ;  /* 0x0000000b06077899 */ /* 0x000fe4000800063f */
[----:B------:R-:W-:Y:S02]  /*01f0*/  USHF.L.U32 UR6, UR6, 0x1, URZ ;  /* 0x0000000106067899 */ /* 0x000fe4000800063f */
[----:B0-----:R-:W-:Y:S02]  /*0200*/  ULEA UR8, UR8, UR4, 0x18 ;  /* 0x0000000408087291 */ /* 0x001fe4000f8ec03f */
[----:B------:R-:W-:-:S04]  /*0210*/  UIADD3 UR4, -UR5, 0x100000, URZ ;  /* 0x0010000005047890 */ /* 0x000fc8000fffe13f */
[----:B------:R-:W-:Y:S02]  /*0220*/  USHF.L.U32 UR5, UR4, 0xb, URZ ;  /* 0x0000000b04057899 */ /* 0x000fe4000800063f */
[----:B------:R-:W-:Y:S01]  /*0230*/  USHF.L.U32 UR4, UR4, 0x1, URZ ;  /* 0x0000000104047899 */ /* 0x000fe2000800063f */
[----:B------:R-:W0:Y:S11]  /*0240*/  FENCE.VIEW.ASYNC.S ;  /* 0x00000000000073c6 */ /* 0x000e360000000000 */
[----:B0-----:R0:W1:Y:S01]  /*0250*/  SYNCS.EXCH.64 URZ, [UR8], UR4 ;  /* 0x00000004083f75b2 */ /* 0x0010620008000100 */
[----:B------:R0:W2:Y:S01]  /*0260*/  SYNCS.EXCH.64 URZ, [UR8+0x48], UR6 ;  /* 0x00004806083f75b2 */ /* 0x0000a20008000100 */
[----:B------:R0:W3:Y:S01]  /*0270*/  SYNCS.EXCH.64 URZ, [UR8+0x8], UR4 ;  /* 0x00000804083f75b2 */ /* 0x0000e20008000100 */
[----:B------:R0:W4:Y:S01]  /*0280*/  SYNCS.EXCH.64 URZ, [UR8+0x50], UR6 ;  /* 0x00005006083f75b2 */ /* 0x0001220008000100 */
[----:B------:R0:W0:Y:S01]  /*0290*/  SYNCS.EXCH.64 URZ, [UR8+0x10], UR4 ;  /* 0x00001004083f75b2 */ /* 0x0000220008000100 */
        /* <DEDUP_REMOVED lines=13> */
[----:B------:R-:W-:Y:S01]  /*0370*/  NOP ;  /* 0x0000000000007918 */ /* 0x000fe20000000000 */
.L_x_3:
[----:B0-----:R-:W-:Y:S05]  /*0380*/  BSYNC B0 ;  /* 0x0000000000007941 */ /* 0x001fea0003800000 */
.L_x_2:
[----:B------:R-:W0:Y:S01]  /*0390*/  SHFL.IDX PT, R2, R2, RZ, 0x1f ;  /* 0x00001fff02027589 */ /* 0x000e2200000e0000 */
[----:B------:R-:W-:Y:S01]  /*03a0*/  SHF.R.S32.HI R7, RZ, 0x1f, R0 ;  /* 0x0000001fff077819 */ /* 0x000fe20000011400 */
[----:B------:R-:W5:Y:S01]  /*03b0*/  S2UR UR8, SR_CTAID.X ;  /* 0x00000000000879c3 */ /* 0x000f620000002500 */
[----:B------:R-:W-:Y:S01]  /*03c0*/  ELECT P0, URZ, PT ;  /* 0x00000000003f782f */ /* 0x000fe20003800000 */
[----:B------:R-:W1:Y:S01]  /*03d0*/  S2R R8, SR_CTAID.Y ;  /* 0x0000000000087919 */ /* 0x000e620000002600 */
[----:B------:R-:W-:Y:S01]  /*03e0*/  LEA.HI R7, R7, R0, RZ, 0x7 ;  /* 0x0000000007077211 */ /* 0x000fe200078f38ff */
[----:B------:R-:W-:Y:S01]  /*03f0*/  ULDC UR4, c[0x0][0x154] ;  /* 0x0000550000047ab9 */ /* 0x000fe20000000800 */
[----:B------:R-:W-:Y:S01]  /*0400*/  NOP ;  /* 0x0000000000007918 */ /* 0x000fe20000000000 */
[----:B------:R-:W-:Y:S01]  /*0410*/  NOP ;  /* 0x0000000000007918 */ /* 0x000fe20000000000 */
[----:B------:R-:W-:Y:S01]  /*0420*/  LOP3.LUT R7, R7, 0xffffff80, RZ, 0xc0, !PT ;  /* 0xffffff8007077812 */ /* 0x000fe200078ec0ff */
[----:B------:R-:W2:Y:S04]  /*0430*/  LDC R14, c[0x0][0x140] ;  /* 0x00005000ff0e7b82 */ /* 0x000ea80000000800 */
[----:B------:R-:W-:-:S04]  /*0440*/  IMAD.IADD R7, R0, 0x1, -R7 ;  /* 0x0000000100077824 */ /* 0x000fc800078e0a07 */
[----:B------:R-:W3:Y:S01]  /*0450*/  LDC R17, c[0x0][0x148] ;  /* 0x00005200ff117b82 */ /* 0x000ee20000000800 */
[----:B------:R-:W-:Y:S02]  /*0460*/  SHF.R.S32.HI R6, RZ, 0x1f, R7 ;  /* 0x0000001fff067819 */ /* 0x000fe40000011407 */
[----:B------:R-:W-:Y:S02]  /*0470*/  LOP3.LUT P2, RZ, R7, 0x7, RZ, 0xc0, !PT ;  /* 0x0000000707ff7812 */ /* 0x000fe4000784c0ff */
[----:B------:R-:W-:Y:S02]  /*0480*/  LEA.HI R6, R6, R7, RZ, 0x3 ;  /* 0x0000000706067211 */ /* 0x000fe400078f18ff */
[----:B0-----:R-:W-:Y:S01]  /*0490*/  ISETP.NE.OR P0, PT, R2, RZ, !P0 ;  /* 0x000000ff0200720c */ /* 0x001fe20004705670 */
[----:B------:R-:W0:Y:S01]  /*04a0*/  LDC R12, c[0x0][0x144] ;  /* 0x00005100ff0c7b82 */ /* 0x000e220000000800 */
[--C-:B------:R-:W-:Y:S02]  /*04b0*/  SHF.R.S32.HI R2, RZ, 0x3, R6.reuse ;  /* 0x00000003ff027819 */ /* 0x100fe40000011406 */
[----:B------:R-:W-:-:S02]  /*04c0*/  SHF.R.S32.HI R11, RZ, 0x1f, R6 ;  /* 0x0000001fff0b7819 */ /* 0x000fc40000011406 */
[----:B------:R-:W-:Y:S02]  /*04d0*/  SHF.R.S32.HI R6, RZ, 0x1f, R5 ;  /* 0x0000001fff067819 */ /* 0x000fe40000011405 */
[----:B------:R-:W-:Y:S02]  /*04e0*/  LEA.HI R11, R11, R2, RZ, 0x2 ;  /* 0x000000020b0b7211 */ /* 0x000fe400078f10ff */
[----:B------:R-:W-:Y:S02]  /*04f0*/  LEA.HI R6, R6, R5, RZ, 0x2 ;  /* 0x0000000506067211 */ /* 0x000fe400078f10ff */
[----:B-1----:R-:W-:Y:S01]  /*0500*/  I2FP.F32.U32 R10, R8 ;  /* 0x00000008000a7245 */ /* 0x002fe20000201000 */
[----:B------:R-:W-:Y:S01]  /*0510*/  VOTEU.ALL UP0, P0 ;  /* 0x00000000003f7886 */ /* 0x000fe20000000000 */
[----:B------:R-:W-:Y:S01]  /*0520*/  LOP3.LUT R6, R6, 0x3ffffffc, RZ, 0xc0, !PT ;  /* 0x3ffffffc06067812 */ /* 0x000fe200078ec0ff */
[----:B------:R-:W-:Y:S01]  /*0530*/  VOTEU.ALL UP1, P0 ;  /* 0x00000000003f7886 */ /* 0x000fe20000020000 */
[----:B------:R-:W-:Y:S01]  /*0540*/  LOP3.LUT R11, R11, 0xfffffffc, RZ, 0xc0, !PT ;  /* 0xfffffffc0b0b7812 */ /* 0x000fe200078ec0ff */
[----:B------:R-:W-:Y:S01]  /*0550*/  FMUL R13, R10, UR4 ;  /* 0x000000040a0d7c20 */ /* 0x000fe20008400000 */
[----:B------:R-:W1:Y:S01]  /*0560*/  @!UP0 S2UR UR7, SR_CgaCtaId ;  /* 0x00000000000789c3 */ /* 0x000e620000008800 */
[----:B------:R-:W-:Y:S01]  /*0570*/  IMAD.IADD R6, R5, 0x1, -R6 ;  /* 0x0000000105067824 */ /* 0x000fe200078e0a06 */
[----:B-----5:R-:W-:Y:S01]  /*0580*/  I2FP.F32.U32 R5, UR8 ;  /* 0x0000000800057c45 */ /* 0x020fe20008201000 */
[----:B------:R-:W-:Y:S01]  /*0590*/  ULDC UR4, c[0x0][0x150] ;  /* 0x0000540000047ab9 */ /* 0x000fe20000000800 */
[----:B------:R-:W-:Y:S01]  /*05a0*/  IMAD.IADD R11, R2, 0x1, -R11 ;  /* 0x00000001020b7824 */ /* 0x000fe200078e0a0b */
[----:B------:R-:W-:Y:S01]  /*05b0*/  SHF.R.S32.HI R2, RZ, 0x1f, R3 ;  /* 0x0000001fff027819 */ /* 0x000fe20000011403 */
[----:B------:R-:W5:Y:S01]  /*05c0*/  F2I.U32.TRUNC.NTZ R13, R13 ;  /* 0x0000000d000d7305 */ /* 0x000f62000020f000 */
[----:B------:R-:W-:Y:S01]  /*05d0*/  FMUL R10, R5, UR4 ;  /* 0x00000004050a7c20 */ /* 0x000fe20008400000 */
[----:B------:R-:W-:Y:S01]  /*05e0*/  IMAD R6, R6, 0x4, R11 ;  /* 0x0000000406067824 */ /* 0x000fe200078e020b */
[----:B------:R-:W-:Y:S01]  /*05f0*/  LEA.HI R2, R2, R3, RZ, 0x2 ;  /* 0x0000000302027211 */ /* 0x000fe200078f10ff */
[----:B------:R-:W-:Y:S01]  /*0600*/  UMOV UR4, 0x20 ;  /* 0x0000002000047882 */ /* 0x000fe20000000000 */
[----:B------:R-:W-:Y:S01]  /*0610*/  @!UP0 UMOV UR6, 0x400 ;  /* 0x0000040000068882 */ /* 0x000fe20000000000 */
[----:B------:R-:W-:Y:S01]  /*0620*/  IMAD.SHL.U32 R5, R6, 0x4, RZ ;  /* 0x0000000406057824 */ /* 0x000fe200078e00ff */
[----:B------:R-:W-:Y:S01]  /*0630*/  LOP3.LUT R2, R2, 0xfffffffc, RZ, 0xc0, !PT ;  /* 0xfffffffc02027812 */ /* 0x000fe200078ec0ff */
[----:B------:R-:W4:Y:S01]  /*0640*/  F2I.U32.TRUNC.NTZ R10, R10 ;  /* 0x0000000a000a7305 */ /* 0x000f22000020f000 */
[----:B------:R-:W-:-:S04]  /*0650*/  @!UP0 UIADD3 UR4, -UR4, 0x100000, URZ ;  /* 0x0010000004048890 */ /* 0x000fc8000fffe13f */
[----:B------:R-:W-:Y:S02]  /*0660*/  @!UP0 USHF.L.U32 UR5, UR4, 0xb, URZ ;  /* 0x0000000b04058899 */ /* 0x000fe4000800063f */
[----:B------:R-:W-:Y:S01]  /*0670*/  @!UP0 USHF.L.U32 UR4, UR4, 0x1, URZ ;  /* 0x0000000104048899 */ /* 0x000fe2000800063f */
[----:B--2---:R-:W-:Y:S01]  /*0680*/  ISETP.EQ.U32.AND P3, PT, R14, 0x1, PT ;  /* 0x000000010e00780c */ /* 0x004fe20003f62070 */
[----:B------:R-:W-:Y:S01]  /*0690*/  VIADD R14, R4, 0xffffffff ;  /* 0xffffffff040e7836 */ /* 0x000fe20000000000 */
[----:B------:R-:W-:Y:S01]  /*06a0*/  LOP3.LUT R6, R6, 0xc, R5, 0x78, !PT ;  /* 0x0000000c06067812 */ /* 0x000fe200078e7805 */
[----:B------:R-:W-:Y:S02]  /*06b0*/  IMAD.IADD R3, R3, 0x1, -R2 ;  /* 0x0000000103037824 */ /* 0x000fe400078e0a02 */
[----:B-----5:R-:W-:Y:S01]  /*06c0*/  IMAD.MOV R20, RZ, RZ, -R13 ;  /* 0x000000ffff147224 */ /* 0x020fe200078e0a0d */
[----:B------:R-:W-:Y:S01]  /*06d0*/  ISETP.GE.U32.AND P5, PT, R14, 0x2, PT ;  /* 0x000000020e00780c */ /* 0x000fe20003fa6070 */
[----:B-1----:R-:W-:Y:S01]  /*06e0*/  @!UP0 ULEA UR6, UR7, UR6, 0x18 ;  /* 0x0000000607068291 */ /* 0x002fe2000f8ec03f */
[----:B------:R-:W-:Y:S01]  /*06f0*/  ISETP.NE.AND P1, PT, R3, 0x3, PT ;  /* 0x000000030300780c */ /* 0x000fe20003f25270 */
[----:B---3--:R-:W-:Y:S01]  /*0700*/  IMAD R5, R17, R20, R8 ;  /* 0x0000001411057224 */ /* 0x008fe200078e0208 */
[----:B------:R-:W-:Y:S01]  /*0710*/  VOTEU.ALL UP0, P0 ;  /* 0x00000000003f7886 */ /* 0x000fe20000000000 */
[----:B------:R-:W-:Y:S01]  /*0720*/  ISETP.LT.U32.AND P0, PT, R6, 0x4, !P2 ;  /* 0x000000040600780c */ /* 0x000fe20005701070 */
[----:B----4-:R-:W-:Y:S01]  /*0730*/  IMAD.MOV R7, RZ, RZ, -R10 ;  /* 0x000000ffff077224 */ /* 0x010fe200078e0a0a */
[----:B------:R-:W-:-:S02]  /*0740*/  ISETP.EQ.OR P1, PT, R3, RZ, !P1 ;  /* 0x000000ff0300720c */ /* 0x000fc40004f22670 */
[----:B------:R-:W-:Y:S01]  /*0750*/  ISETP.NE.AND P4, PT, R5, R6, PT ;  /* 0x000000060500720c */ /* 0x000fe20003f85270 */
[----:B0-----:R-:W-:Y:S01]  /*0760*/  IMAD R7, R12, R7, UR8 ;  /* 0x000000080c077e24 */ /* 0x001fe2000f8e0207 */
[C---:B------:R-:W-:Y:S01]  /*0770*/  ISETP.EQ.AND P1, PT, R4.reuse, RZ, P1 ;  /* 0x000000ff0400720c */ /* 0x040fe20000f22270 */
[----:B------:R-:W0:Y:S02]  /*0780*/  FENCE.VIEW.ASYNC.S ;  /* 0x00000000000073c6 */ /* 0x000e240000000000 */
[----:B0-----:R0:W1:Y:S01]  /*0790*/  @!UP0 SYNCS.EXCH.64 URZ, [UR6+0xa0], UR4 ;  /* 0x0000a004063f85b2 */ /* 0x0010620008000100 */
[----:B------:R-:W-:Y:S02]  /*07a0*/  ISETP.NE.AND P2, PT, R4, RZ, PT ;  /* 0x000000ff0400720c */ /* 0x000fe40003f45270 */
[----:B------:R-:W-:Y:S02]  /*07b0*/  ISETP.EQ.OR P4, PT, R7, RZ, !P4 ;  /* 0x000000ff0700720c */ /* 0x000fe40006782670 */
[----:B------:R-:W-:-:S02]  /*07c0*/  SEL R2, RZ, 0x1, !P1 ;  /* 0x00000001ff027807 */ /* 0x000fc40004800000 */
[----:B------:R-:W-:Y:S02]  /*07d0*/  PLOP3.LUT P0, PT, P0, P4, PT, 0x80, 0x0 ;  /* 0x000000000000781c */ /* 0x000fe40000709070 */
[----:B------:R-:W-:Y:S01]  /*07e0*/  SEL R2, R2, 0x2, P5 ;  /* 0x0000000202027807 */ /* 0x000fe20002800000 */
[----:B------:R0:W2:Y:S01]  /*07f0*/  @!UP1 SYNCS.EXCH.64 URZ, [UR6+0xa8], UR4 ;  /* 0x0000a804063f95b2 */ /* 0x0000a20008000100 */
[----:B------:R-:W-:Y:S01]  /*0800*/  NOP ;  /* 0x0000000000007918 */ /* 0x000fe20000000000 */
[----:B------:R-:W-:Y:S08]  /*0810*/  @!P3 BRA `(.L_x_4) ;  /* 0x000000000008b947 */ /* 0x000ff00003800000 */
[----:B-12---:R-:W-:Y:S01]  /*0820*/  UCGABAR_ARV ;  /* 0x00000000000079c7 */ /* 0x006fe20008000000 */
[----:B------:R-:W-:Y:S05]  /*0830*/  BRA `(.L_x_5) ;  /* 0x0000000000047947 */ /* 0x000fea0003800000 */
.L_x_4:
[----:B-12---:R-:W-:Y:S01]  /*0840*/  NOP ;  /* 0x0000000000007918 */ /* 0x006fe20000000000 */
.L_x_5:
[----:B------:R-:W1:Y:S01]  /*0850*/  LDC R4, c[0x0][0x65c] ;  /* 0x00019700ff047b82 */ /* 0x000e620000000800 */
[----:B------:R-:W-:Y:S01]  /*0860*/  IMAD.MOV.U32 R5, RZ, RZ, RZ ;  /* 0x000000ffff057224 */ /* 0x000fe200078e00ff */
[----:B-1----:R-:W-:Y:S01]  /*0870*/  ISETP.NE.AND P4, PT, R4, 0x1, PT ;  /* 0x000000010400780c */ /* 0x002fe20003f85270 */
[----:B------:R-:W-:-:S12]  /*0880*/  IMAD.U32 R4, RZ, RZ, UR8 ;  /* 0x00000008ff047e24 */ /* 0x000fd8000f8e00ff */
[----:B------:R-:W1:Y:S01]  /*0890*/  @P4 LDC R13, c[0x0][0x10] ;  /* 0x00000400ff0d4b82 */ /* 0x000e620000000800 */
[----:B------:R-:W-:Y:S02]  /*08a0*/  @P4 IMAD.MOV.U32 R9, RZ, RZ, RZ ;  /* 0x000000ffff094224 */ /* 0x000fe400078e00ff */
[----:B------:R-:W-:-:S05]  /*08b0*/  @P4 IMAD.MOV.U32 R15, RZ, RZ, RZ ;  /* 0x000000ffff0f4224 */ /* 0x000fca00078e00ff */
[----:B------:R-:W2:Y:S01]  /*08c0*/  @!P4 LDC R11, c[0x0][0xc] ;  /* 0x00000300ff0bcb82 */ /* 0x000ea20000000800 */
[----:B-1----:R-:W-:-:S04]  /*08d0*/  @P4 IMAD.WIDE.U32 R12, R13, UR8, R8 ;  /* 0x000000080d0c4c25 */ /* 0x002fc8000f8e0008 */
[----:B--2---:R-:W-:-:S04]  /*08e0*/  @!P4 IMAD.WIDE.U32 R10, R8, R11, R4 ;  /* 0x0000000b080ac225 */ /* 0x004fc800078e0004 */
[----:B------:R-:W-:Y:S02]  /*08f0*/  @P4 IMAD.MOV.U32 R4, RZ, RZ, R12 ;  /* 0x000000ffff044224 */ /* 0x000fe400078e000c */
[----:B------:R-:W-:Y:S02]  /*0900*/  @P4 IMAD.IADD R5, R13, 0x1, R15 ;  /* 0x000000010d054824 */ /* 0x000fe400078e020f */
[----:B------:R-:W-:Y:S02]  /*0910*/  @!P4 IMAD.MOV.U32 R4, RZ, RZ, R10 ;  /* 0x000000ffff04c224 */ /* 0x000fe400078e000a */
[----:B------:R-:W-:Y:S01]  /*0920*/  @!P4 IMAD.MOV.U32 R5, RZ, RZ, R11 ;  /* 0x000000ffff05c224 */ /* 0x000fe200078e000b */
[----:B------:R-:W-:Y:S06]  /*0930*/  @!P3 BRA `(.L_x_6) ;  /* 0x00000000000cb947 */ /* 0x000fec0003800000 */
[----:B------:R-:W-:Y:S01]  /*0940*/  UCGABAR_WAIT ;  /* 0x0000000000007dc7 */ /* 0x000fe20008000000 */
[----:B------:R-:W-:Y:S01]  /*0950*/  CCTL.IVALL ;  /* 0x00000000ff00798f */ /* 0x000fe20002000000 */
[----:B------:R-:W-:Y:S05]  /*0960*/  BRA `(.L_x_7) ;  /* 0x0000000000047947 */ /* 0x000fea0003800000 */
.L_x_6:
[----:B------:R-:W-:Y:S06]  /*0970*/  BAR.SYNC.DEFER_BLOCKING 0x0 ;  /* 0x0000000000007b1d */ /* 0x000fec0000010000 */
.L_x_7:
[----:B------:R-:W-:Y:S05]  /*0980*/  @!P2 BRA `(.L_x_8) ;  /* 0x0000004c0044a947 */ /* 0x000fea0003800000 */
[----:B------:R-:W-:-:S13]  /*0990*/  ISETP.GT.U32.AND P1, PT, R14, 0x1, PT ;  /* 0x000000010e00780c */ /* 0x000fda0003f24070 */
[----:B0-----:R-:W-:Y:S05]  /*09a0*/  @P1 EXIT ;  /* 0x000000000000194d */ /* 0x001fea0003800000 */
[----:B------:R-:W-:Y:S01]  /*09b0*/  ULDC.64 UR4, c[0x0][0x650] ;  /* 0x0001940000047ab9 */ /* 0x000fe20000000a00 */
[----:B------:R-:W-:Y:S01]  /*09c0*/  PRMT R10, RZ, 0x7610, R10 ;  /* 0x00007610ff0a7816 */ /* 0x000fe2000000000a */
[----:B------:R-:W-:Y:S01]  /*09d0*/  IMAD.MOV.U32 R11, RZ, RZ, -0x1 ;  /* 0xffffffffff0b7424 */ /* 0x000fe200078e00ff */
[----:B------:R-:W-:Y:S01]  /*09e0*/  ISETP.GE.U32.AND P1, PT, R4, UR4, PT ;  /* 0x0000000404007c0c */ /* 0x000fe2000bf26070 */
[----:B------:R-:W-:Y:S02]  /*09f0*/  IMAD.MOV.U32 R12, RZ, RZ, -0x1 ;  /* 0xffffffffff0c7424 */ /* 0x000fe400078e00ff */
[----:B------:R-:W-:Y:S01]  /*0a00*/  IMAD.MOV.U32 R71, RZ, RZ, -0x1 ;  /* 0xffffffffff477424 */ /* 0x000fe200078e00ff */
[----:B------:R-:W-:-:S13]  /*0a10*/  ISETP.GE.U32.AND.EX P1, PT, R5, UR5, PT, P1 ;  /* 0x0000000505007c0c */ /* 0x000fda000bf26110 */
[----:B------:R-:W-:Y:S05]  /*0a20*/  @P1 BRA `(.L_x_9) ;  /* 0x0000000400241947 */ /* 0x000fea0003800000 */
[----:B------:R-:W0:Y:S01]  /*0a30*/  LDC.64 R22, c[0x0][0x628] ;  /* 0x00018a00ff167b82 */ /* 0x000e220000000a00 */
[----:B------:R-:W-:Y:S02]  /*0a40*/  IMAD.MOV.U32 R10, RZ, RZ, R4 ;  /* 0x000000ffff0a7224 */ /* 0x000fe400078e0004 */
[----:B------:R-:W-:-:S05]  /*0a50*/  IMAD.MOV.U32 R11, RZ, RZ, R5 ;  /* 0x000000ffff0b7224 */ /* 0x000fca00078e0005 */
[----:B------:R-:W1:Y:S08]  /*0a60*/  LDC R16, c[0x0][0x630] ;  /* 0x00018c00ff107b82 */ /* 0x000e700000000800 */
[----:B------:R-:W2:Y:S01]  /*0a70*/  LDC.64 R24, c[0x0][0x620] ;  /* 0x00018800ff187b82 */ /* 0x000ea20000000a00 */
[----:B0-----:R-:W-:-:S04]  /*0a80*/  ISETP.NE.U32.AND P1, PT, R22, RZ, PT ;  /* 0x000000ff1600720c */ /* 0x001fc80003f25070 */
[----:B------:R-:W-:-:S13]  /*0a90*/  ISETP.NE.AND.EX P1, PT, R23, RZ, PT, P1 ;  /* 0x000000ff1700720c */ /* 0x000fda0003f25310 */
[----:B-12---:R-:W-:Y:S05]  /*0aa0*/  @!P1 BRA `(.L_x_10) ;  /* 0x0000000000289947 */ /* 0x006fea0003800000 */
[----:B------:R-:W0:Y:S02]  /*0ab0*/  LDC R3, c[0x0][0x634] ;  /* 0x00018d00ff037b82 */ /* 0x000e240000000800 */
[----:B0-----:R-:W-:-:S05]  /*0ac0*/  IADD3 R3, P1, R4, R3, RZ ;  /* 0x0000000304037210 */ /* 0x001fca0007f3e0ff */
[----:B------:R-:W-:-:S04]  /*0ad0*/  IMAD.X R19, RZ, RZ, R5, P1 ;  /* 0x000000ffff137224 */ /* 0x000fc800008e0605 */
[----:B------:R-:W-:-:S04]  /*0ae0*/  IMAD.WIDE.U32 R10, R19, R22, RZ ;  /* 0x00000016130a7225 */ /* 0x000fc800078e00ff */
[----:B------:R-:W-:-:S04]  /*0af0*/  IMAD.WIDE.U32 R12, P1, R3, R23, R10 ;  /* 0x00000017030c7225 */ /* 0x000fc8000782000a */
[----:B------:R-:W-:-:S04]  /*0b00*/  IMAD.WIDE.U32 R10, R3, R22, RZ ;  /* 0x00000016030a7225 */ /* 0x000fc800078e00ff */
[----:B------:R-:W-:Y:S01]  /*0b10*/  IMAD.X R15, RZ, RZ, RZ, P1 ;  /* 0x000000ffff0f7224 */ /* 0x000fe200008e06ff */
[----:B------:R-:W-:Y:S01]  /*0b20*/  IADD3 RZ, P1, R11, R12, RZ ;  /* 0x0000000c0bff7210 */ /* 0x000fe20007f3e0ff */
[----:B------:R-:W-:-:S04]  /*0b30*/  IMAD.MOV.U32 R14, RZ, RZ, R13 ;  /* 0x000000ffff0e7224 */ /* 0x000fc800078e000d */
[----:B------:R-:W-:-:S08]  /*0b40*/  IMAD.WIDE.U32.X R10, R19, R23, R14, P1 ;  /* 0x00000017130a7225 */ /* 0x000fd000008e040e */
.L_x_10:
[----:B------:R-:W0:Y:S01]  /*0b50*/  LDC.64 R28, c[0x0][0x640] ;  /* 0x00019000ff1c7b82 */ /* 0x000e220000000a00 */
[--C-:B------:R-:W-:Y:S01]  /*0b60*/  SHF.R.U64 R71, R10, R16, R11.reuse ;  /* 0x000000100a477219 */ /* 0x100fe2000000120b */
[----:B------:R-:W-:Y:S01]  /*0b70*/  IMAD R20, R17, R20, R8 ;  /* 0x0000001411147224 */ /* 0x000fe200078e0208 */
[----:B------:R-:W-:Y:S01]  /*0b80*/  SHF.R.U32.HI R3, RZ, R16, R11 ;  /* 0x00000010ff037219 */ /* 0x000fe2000001160b */
[----:B------:R-:W-:Y:S01]  /*0b90*/  IMAD.MOV.U32 R17, RZ, RZ, 0x1 ;  /* 0x00000001ff117424 */ /* 0x000fe200078e00ff */
[----:B------:R-:W-:-:S03]  /*0ba0*/  IADD3 R9, P1, RZ, -R71, RZ ;  /* 0x80000047ff097210 */ /* 0x000fc60007f3e0ff */
[----:B------:R-:W1:Y:S02]  /*0bb0*/  LDC R14, c[0x0][0x618] ;  /* 0x00018600ff0e7b82 */ /* 0x000e640000000800 */
[----:B------:R-:W-:Y:S02]  /*0bc0*/  IMAD.X R3, RZ, RZ, ~R3, P1 ;  /* 0x000000ffff037224 */ /* 0x000fe400008e0e03 */
[----:B------:R-:W-:-:S04]  /*0bd0*/  IMAD.WIDE.U32 R10, R9, R24, R4 ;  /* 0x00000018090a7225 */ /* 0x000fc800078e0004 */
[----:B------:R-:W2:Y:S01]  /*0be0*/  LDC R18, c[0x0][0x608] ;  /* 0x00018200ff127b82 */ /* 0x000ea20000000800 */
[----:B------:R-:W-:Y:S02]  /*0bf0*/  IMAD R12, R3, R24, RZ ;  /* 0x00000018030c7224 */ /* 0x000fe400078e02ff */
[----:B------:R-:W-:Y:S02]  /*0c00*/  IMAD.MOV.U32 R3, RZ, RZ, -0x1 ;  /* 0xffffffffff037424 */ /* 0x000fe400078e00ff */
[----:B------:R-:W-:-:S03]  /*0c10*/  IMAD R9, R9, R25, R12 ;  /* 0x0000001909097224 */ /* 0x000fc600078e020c */
[----:B------:R-:W3:Y:S01]  /*0c20*/  LDC R26, c[0x0][0x658] ;  /* 0x00019600ff1a7b82 */ /* 0x000ee20000000800 */
[----:B------:R-:W-:Y:S01]  /*0c30*/  IMAD.IADD R9, R11, 0x1, R9 ;  /* 0x000000010b097824 */ /* 0x000fe200078e0209 */
[----:B0-----:R-:W-:-:S04]  /*0c40*/  ISETP.NE.U32.AND P1, PT, R28, RZ, PT ;  /* 0x000000ff1c00720c */ /* 0x001fc80003f25070 */
[----:B------:R-:W-:Y:S02]  /*0c50*/  ISETP.NE.AND.EX P1, PT, R29, RZ, PT, P1 ;  /* 0x000000ff1d00720c */ /* 0x000fe40003f25310 */
[----:B------:R-:W0:Y:S01]  /*0c60*/  LDC R22, c[0x0][0x600] ;  /* 0x00018000ff167b82 */ /* 0x000e220000000800 */
[-CC-:B-1----:R-:W-:Y:S02]  /*0c70*/  SHF.R.U64 R16, R10, R14.reuse, R9.reuse ;  /* 0x0000000e0a107219 */ /* 0x182fe40000001209 */
[----:B------:R-:W-:-:S05]  /*0c80*/  SHF.R.U32.HI R9, RZ, R14, R9 ;  /* 0x0000000eff097219 */ /* 0x000fca0000011609 */
[----:B------:R-:W1:Y:S01]  /*0c90*/  LDC R19, c[0x0][0x648] ;  /* 0x00019200ff137b82 */ /* 0x000e620000000800 */
[-CC-:B--2---:R-:W-:Y:S02]  /*0ca0*/  SHF.R.U64 R25, R16, R18.reuse, R9.reuse ;  /* 0x0000001210197219 */ /* 0x184fe40000001209 */
[----:B------:R-:W-:-:S05]  /*0cb0*/  SHF.R.U32.HI R9, RZ, R18, R9 ;  /* 0x00000012ff097219 */ /* 0x000fca0000011609 */
[----:B------:R-:W2:Y:S01]  /*0cc0*/  LDC R21, c[0x0][0x638] ;  /* 0x00018e00ff157b82 */ /* 0x000ea20000000800 */
[-CC-:B---3--:R-:W-:Y:S02]  /*0cd0*/  SHF.R.U64 R18, R25, R26.reuse, R9.reuse ;  /* 0x0000001a19127219 */ /* 0x188fe40000001209 */
[-C--:B------:R-:W-:Y:S02]  /*0ce0*/  SHF.L.U32 R3, R3, R26.reuse, RZ ;  /* 0x0000001a03037219 */ /* 0x080fe400000006ff */
[----:B------:R-:W-:Y:S01]  /*0cf0*/  SHF.R.U32.HI R9, RZ, R26, R9 ;  /* 0x0000001aff097219 */ /* 0x000fe20000011609 */
[----:B------:R-:W-:Y:S01]  /*0d00*/  IMAD.MOV.U32 R8, RZ, RZ, R18 ;  /* 0x000000ffff087224 */ /* 0x000fe200078e0012 */
[----:B------:R-:W-:Y:S01]  /*0d10*/  LOP3.LUT R14, RZ, R3, RZ, 0x33, !PT ;  /* 0x00000003ff0e7212 */ /* 0x000fe200078e33ff */
[----:B------:R-:W3:Y:S01]  /*0d20*/  LDC R23, c[0x0][0x610] ;  /* 0x00018400ff177b82 */ /* 0x000ee20000000800 */
[----:B------:R-:W-:Y:S05]  /*0d30*/  @!P1 BRA `(.L_x_11) ;  /* 0x0000000000289947 */ /* 0x000fea0003800000 */
[----:B------:R-:W4:Y:S02]  /*0d40*/  LDC R3, c[0x0][0x64c] ;  /* 0x00019300ff037b82 */ /* 0x000f240000000800 */
[----:B----4-:R-:W-:-:S05]  /*0d50*/  IADD3 R3, P1, R18, R3, RZ ;  /* 0x0000000312037210 */ /* 0x010fca0007f3e0ff */
        /* <DEDUP_REMOVED lines=8> */
.L_x_11:
[----:B-1----:R-:W-:Y:S01]  /*0de0*/  SHF.R.U64 R8, R8, R19, R9 ;  /* 0x0000001308087219 */ /* 0x002fe20000001209 */
[----:B0-----:R-:W-:Y:S01]  /*0df0*/  VIADD R9, R22, 0xffffffff ;  /* 0xffffffff16097836 */ /* 0x001fe20000000000 */
[----:B------:R-:W-:Y:S02]  /*0e00*/  SHF.L.U32 R3, R17, R26, RZ ;  /* 0x0000001a11037219 */ /* 0x000fe400000006ff */
[----:B------:R-:W-:Y:S01]  /*0e10*/  LOP3.LUT R14, R25, R14, RZ, 0xc0, !PT ;  /* 0x0000000e190e7212 */ /* 0x000fe200078ec0ff */
[----:B------:R-:W-:Y:S01]  /*0e20*/  IMAD.MOV R10, RZ, RZ, -R8 ;  /* 0x000000ffff0a7224 */ /* 0x000fe200078e0a08 */
[----:B------:R-:W-:-:S03]  /*0e30*/  SEL R7, R7, R20, !P4 ;  /* 0x0000001407077207 */ /* 0x000fc60006000000 */
[----:B------:R-:W-:Y:S01]  /*0e40*/  IMAD R14, R3, R8, R14 ;  /* 0x00000008030e7224 */ /* 0x000fe200078e020e */
[----:B------:R-:W-:Y:S01]  /*0e50*/  LOP3.LUT R8, R16, R9, RZ, 0xc0, !PT ;  /* 0x0000000910087212 */ /* 0x000fe200078ec0ff */
[----:B--2---:R-:W-:Y:S02]  /*0e60*/  IMAD R3, R10, R21, R18 ;  /* 0x000000150a037224 */ /* 0x004fe400078e0212 */
[----:B---3--:R-:W-:Y:S02]  /*0e70*/  IMAD R7, R14, R23, R7 ;  /* 0x000000170e077224 */ /* 0x008fe400078e0207 */
[----:B------:R-:W-:Y:S02]  /*0e80*/  IMAD R8, R3, R22, R8 ;  /* 0x0000001603087224 */ /* 0x000fe400078e0208 */
[----:B------:R-:W-:-:S03]  /*0e90*/  IMAD.MOV.U32 R10, RZ, RZ, 0x1 ;  /* 0x00000001ff0a7424 */ /* 0x000fc600078e00ff */
[----:B------:R-:W-:Y:S02]  /*0ea0*/  SEL R12, R8, R7, !P4 ;  /* 0x00000007080c7207 */ /* 0x000fe40006000000 */
[----:B------:R-:W-:-:S07]  /*0eb0*/  SEL R11, R7, R8, !P4 ;  /* 0x00000008070b7207 */ /* 0x000fce0006000000 */
.L_x_9:
[----:B------:R-:W-:-:S08]  /*0ec0*/  NOP ;  /* 0x0000000000007918 */ /* 0x000fd00000000000 */
[----:B------:R-:W0:Y:S02]  /*0ed0*/  USETMAXREG.TRY_ALLOC.CTAPOOL UP0, 0xe8 ;  /* 0x000000e8000079c8 */ /* 0x000e240008000600 */
[----:B0-----:R-:W-:-:S13]  /*0ee0*/  PLOP3.LUT P1, PT, PT, PT, UP0, 0x80, 0x0 ;  /* 0x000000000000781c */ /* 0x001fda0003f2f008 */
[----:B------:R-:W-:Y:S05]  /*0ef0*/  @!P1 BRA `(.L_x_9) ;  /* 0xfffffffc00f09947 */ /* 0x000fea000383ffff */
[----:B------:R-:W-:Y:S01]  /*0f00*/  ULDC.64 UR4, c[0x0][0x598] ;  /* 0x0001660000047ab9 */ /* 0x000fe20000000a00 */
[----:B------:R-:W-:Y:S01]  /*0f10*/  ULDC.64 UR16, c[0x0][0x208] ;  /* 0x0000820000107ab9 */ /* 0x000fe20000000a00 */
[----:B------:R-:W-:-:S04]  /*0f20*/  ISETP.NE.U32.AND P1, PT, RZ, UR4, PT ;  /* 0x00000004ff007c0c */ /* 0x000fc8000bf25070 */
[----:B------:R-:W-:-:S13]  /*0f30*/  ISETP.NE.AND.EX P1, PT, RZ, UR5, PT, P1 ;  /* 0x00000005ff007c0c */ /* 0x000fda000bf25310 */
[----:B------:R-:W-:Y:S05]  /*0f40*/  @!P1 BRA `(.L_x_12) ;  /* 0x00000000001c9947 */ /* 0x000fea0003800000 */
[----:B------:R-:W0:Y:S02]  /*0f50*/  LDC.64 R8, c[0x0][0x598] ;  /* 0x00016600ff087b82 */ /* 0x000e240000000a00 */
[----:B0-----:R-:W2:Y:S02]  /*0f60*/  LDG.E.64 R8, desc[UR16][R8.64] ;  /* 0x0000001008087981 */ /* 0x001ea4000c1e1b00 */
[----:B--2---:R-:W-:-:S04]  /*0f70*/  ISETP.NE.U32.AND P1, PT, R8, RZ, PT ;  /* 0x000000ff0800720c */ /* 0x004fc80003f25070 */
[----:B------:R-:W-:-:S13]  /*0f80*/  ISETP.NE.AND.EX P1, PT, R9, RZ, PT, P1 ;  /* 0x000000ff0900720c */ /* 0x000fda0003f25310 */
[----:B------:R-:W-:Y:S05]  /*0f90*/  @!P1 BRA `(.L_x_12) ;  /* 0x0000000000089947 */ /* 0x000fea0003800000 */
[----:B------:R0:W5:Y:S01]  /*0fa0*/  LD.E R3, desc[UR16][R8.64] ;  /* 0x0000001008037980 */ /* 0x000162000c101900 */
[----:B------:R-:W-:Y:S05]  /*0fb0*/  BRA `(.L_x_13) ;  /* 0x0000000000207947 */ /* 0x000fea0003800000 */
.L_x_12:
[----:B------:R-:W-:Y:S02]  /*0fc0*/  ULDC.64 UR4, c[0x0][0x588] ;  /* 0x0001620000047ab9 */ /* 0x000fe40000000a00 */
[----:B------:R-:W-:-:S04]  /*0fd0*/  ISETP.NE.U32.AND P1, PT, RZ, UR4, PT ;  /* 0x00000004ff007c0c */ /* 0x000fc8000bf25070 */
[----:B------:R-:W-:-:S13]  /*0fe0*/  ISETP.NE.AND.EX P1, PT, RZ, UR5, PT, P1 ;  /* 0x00000005ff007c0c */ /* 0x000fda000bf25310 */
[----:B------:R-:W-:Y:S05]  /*0ff0*/  @!P1 BRA `(.L_x_14) ;  /* 0x00000000000c9947 */ /* 0x000fea0003800000 */
[----:B------:R-:W0:Y:S02]  /*1000*/  LDC.64 R8, c[0x0][0x588] ;  /* 0x00016200ff087b82 */ /* 0x000e240000000a00 */
[----:B0-----:R1:W5:Y:S01]  /*1010*/  LDG.E R3, desc[UR16][R8.64] ;  /* 0x0000001008037981 */ /* 0x001362000c1e1900 */
[----:B------:R-:W-:Y:S05]  /*1020*/  BRA `(.L_x_13) ;  /* 0x0000000000047947 */ /* 0x000fea0003800000 */
.L_x_14:
[----:B------:R-:W2:Y:S02]  /*1030*/  LDC R3, c[0x0][0x580] ;  /* 0x00016000ff037b82 */ /* 0x000ea40000000800 */
.L_x_13:
[----:B------:R-:W-:Y:S02]  /*1040*/  ULDC.64 UR4, c[0x0][0x5a0] ;  /* 0x0001680000047ab9 */ /* 0x000fe40000000a00 */
[----:B------:R-:W-:-:S04]  /*1050*/  ISETP.NE.U32.AND P1, PT, RZ, UR4, PT ;  /* 0x00000004ff007c0c */ /* 0x000fc8000bf25070 */
[----:B------:R-:W-:-:S13]  /*1060*/  ISETP.NE.AND.EX P1, PT, RZ, UR5, PT, P1 ;  /* 0x00000005ff007c0c */ /* 0x000fda000bf25310 */
[----:B------:R-:W-:Y:S05]  /*1070*/  @!P1 BRA `(.L_x_15) ;  /* 0x00000000001c9947 */ /* 0x000fea0003800000 */
[----:B01----:R-:W0:Y:S02]  /*1080*/  LDC.64 R8, c[0x0][0x5a0] ;  /* 0x00016800ff087b82 */ /* 0x003e240000000a00 */
[----:B0-----:R-:W3:Y:S02]  /*1090*/  LDG.E.64 R8, desc[UR16][R8.64] ;  /* 0x0000001008087981 */ /* 0x001ee4000c1e1b00 */
[----:B---3--:R-:W-:-:S04]  /*10a0*/  ISETP.NE.U32.AND P1, PT, R8, RZ, PT ;  /* 0x000000ff0800720c */ /* 0x008fc80003f25070 */
[----:B------:R-:W-:-:S13]  /*10b0*/  ISETP.NE.AND.EX P1, PT, R9, RZ, PT, P1 ;  /* 0x000000ff0900720c */ /* 0x000fda0003f25310 */
[----:B------:R-:W-:Y:S05]  /*10c0*/  @!P1 BRA `(.L_x_15) ;  /* 0x0000000000089947 */ /* 0x000fea0003800000 */
[----:B------:R0:W5:Y:S01]  /*10d0*/  LD.E R7, desc[UR16][R8.64] ;  /* 0x0000001008077980 */ /* 0x000162000c101900 */
[----:B------:R-:W-:Y:S05]  /*10e0*/  BRA `(.L_x_16) ;  /* 0x0000000000207947 */ /* 0x000fea0003800000 */
.L_x_15:
[----:B------:R-:W-:Y:S02]  /*10f0*/  ULDC.64 UR4, c[0x0][0x590] ;  /* 0x0001640000047ab9 */ /* 0x000fe40000000a00 */
[----:B------:R-:W-:-:S04]  /*1100*/  ISETP.NE.U32.AND P1, PT, RZ, UR4, PT ;  /* 0x00000004ff007c0c */ /* 0x000fc8000bf25070 */
[----:B------:R-:W-:-:S13]  /*1110*/  ISETP.NE.AND.EX P1, PT, RZ, UR5, PT, P1 ;  /* 0x00000005ff007c0c */ /* 0x000fda000bf25310 */
[----:B------:R-:W-:Y:S05]  /*1120*/  @!P1 BRA `(.L_x_17) ;  /* 0x00000000000c9947 */ /* 0x000fea0003800000 */
[----:B01----:R-:W0:Y:S02]  /*1130*/  LDC.64 R8, c[0x0][0x590] ;  /* 0x00016400ff087b82 */ /* 0x003e240000000a00 */
[----:B0-----:R1:W5:Y:S01]  /*1140*/  LDG.E R7, desc[UR16][R8.64] ;  /* 0x0000001008077981 */ /* 0x001362000c1e1900 */
[----:B------:R-:W-:Y:S05]  /*1150*/  BRA `(.L_x_16) ;  /* 0x0000000000047947 */ /* 0x000fea0003800000 */
.L_x_17:
[----:B------:R-:W3:Y:S02]  /*1160*/  LDC R7, c[0x0][0x584] ;  /* 0x00016100ff077b82 */ /* 0x000ee40000000800 */
.L_x_16:
[----:B------:R-:W-:-:S13]  /*1170*/  LOP3.LUT P1, RZ, R10, 0xff, RZ, 0xc0, !PT ;  /* 0x000000ff0aff7812 */ /* 0x000fda000782c0ff */
[----:B------:R-:W-:Y:S05]  /*1180*/  @!P1 EXIT ;  /* 0x000000000000994d */ /* 0x000fea0003800000 */
[----:B------:R-:W-:Y:S01]  /*1190*/  ULDC UR4, c[0x0][0x28c] ;  /* 0x0000a30000047ab9 */ /* 0x000fe20000000800 */
[----:B------:R-:W-:Y:S01]  /*11a0*/  LOP3.LUT R81, R2, 0x1, RZ, 0xfc, !PT ;  /* 0x0000000102517812 */ /* 0x000fe200078efcff */
[----:B------:R-:W-:-:S04]  /*11b0*/  UIADD3 UR4, UR4, 0x7f, URZ ;  /* 0x0000007f04047890 */ /* 0x000fc8000fffe03f */
[----:B------:R-:W-:-:S04]  /*11c0*/  USHF.R.S32.HI UR5, URZ, 0x1f, UR4 ;  /* 0x0000001f3f057899 */ /* 0x000fc80008011404 */
[----:B------:R-:W-:-:S03]  /*11d0*/  ULEA.HI UR5, UR5, UR4, URZ, 0x7 ;  /* 0x0000000405057291 */ /* 0x000fc6000f8f383f */
[----:B------:R-:W-:Y:S01]  /*11e0*/  UMOV UR4, URZ ;  /* 0x0000003f00047c82 */ /* 0x000fe20008000000 */
[----:B------:R-:W-:-:S03]  /*11f0*/  USHF.R.S32.HI UR9, URZ, 0x7, UR5 ;  /* 0x000000073f097899 */ /* 0x000fc60008011405 */
[----:B------:R-:W-:-:S09]  /*1200*/  UMOV UR5, URZ ;  /* 0x0000003f00057c82 */ /* 0x000fd20008000000 */
.L_x_108:
[----:B01----:R-:W-:Y:S01]  /*1210*/  LOP3.LUT R8, R0, 0x80, RZ, 0xc0, !PT ;  /* 0x0000008000087812 */ /* 0x003fe200078ec0ff */
[----:B------:R-:W0:Y:S01]  /*1220*/  S2UR UR13, SR_CgaCtaId ;  /* 0x00000000000d79c3 */ /* 0x000e220000008800 */
[----:B------:R-:W-:Y:S01]  /*1230*/  UMOV UR12, 0x400 ;  /* 0x00000400000c7882 */ /* 0x000fe20000000000 */
[----:B------:R-:W-:Y:S01]  /*1240*/  UMOV UR6, URZ ;  /* 0x0000003f00067c82 */ /* 0x000fe20008000000 */
[----:B------:R-:W-:Y:S01]  /*1250*/  SHF.R.U32.HI R8, RZ, 0x7, R8 ;  /* 0x00000007ff087819 */ /* 0x000fe20000011608 */
[----:B------:R-:W-:Y:S01]  /*1260*/  UMOV UR7, URZ ;  /* 0x0000003f00077c82 */ /* 0x000fe20008000000 */
[----:B------:R-:W-:Y:S01]  /*1270*/  UMOV UR18, UR5 ;  /* 0x0000000500127c82 */ /* 0x000fe20008000000 */
[----:B------:R-:W-:Y:S02]  /*1280*/  CS2R R14, SRZ ;  /* 0x00000000000e7805 */ /* 0x000fe4000001ff00 */
[----:B------:R-:W-:Y:S01]  /*1290*/  CS2R R16, SRZ ;  /* 0x0000000000107805 */ /* 0x000fe2000001ff00 */
[----:B------:R-:W1:Y:S01]  /*12a0*/  LDC R9, c[0x0][0x28c] ;  /* 0x0000a300ff097b82 */ /* 0x000e620000000800 */
[----:B----4-:R-:W4:Y:S01]  /*12b0*/  SHFL.IDX PT, R8, R8, RZ, 0x1f ;  /* 0x00001fff08087589 */ /* 0x010f2200000e0000 */
[----:B------:R-:W-:-:S02]  /*12c0*/  CS2R R18, SRZ ;  /* 0x0000000000127805 */ /* 0x000fc4000001ff00 */
[----:B------:R-:W-:Y:S02]  /*12d0*/  CS2R R20, SRZ ;  /* 0x0000000000147805 */ /* 0x000fe4000001ff00 */
[----:B------:R-:W-:Y:S02]  /*12e0*/  CS2R R56, SRZ ;  /* 0x0000000000387805 */ /* 0x000fe4000001ff00 */
[----:B------:R-:W-:Y:S02]  /*12f0*/  CS2R R58, SRZ ;  /* 0x00000000003a7805 */ /* 0x000fe4000001ff00 */
[----:B------:R-:W-:Y:S02]  /*1300*/  CS2R R60, SRZ ;  /* 0x00000000003c7805 */ /* 0x000fe4000001ff00 */
[----:B------:R-:W-:Y:S02]  /*1310*/  CS2R R62, SRZ ;  /* 0x00000000003e7805 */ /* 0x000fe4000001ff00 */
[----:B------:R-:W-:-:S02]  /*1320*/  CS2R R64, SRZ ;  /* 0x0000000000407805 */ /* 0x000fc4000001ff00 */
[----:B------:R-:W-:Y:S02]  /*1330*/  CS2R R66, SRZ ;  /* 0x0000000000427805 */ /* 0x000fe4000001ff00 */
[----:B------:R-:W-:Y:S01]  /*1340*/  CS2R R68, SRZ ;  /* 0x0000000000447805 */ /* 0x000fe2000001ff00 */
[----:B------:R-:W-:Y:S01]  /*1350*/  IMAD.MOV.U32 R70, RZ, RZ, RZ ;  /* 0x000000ffff467224 */ /* 0x000fe200078e00ff */
[----:B------:R-:W-:Y:S02]  /*1360*/  CS2R R72, SRZ ;  /* 0x0000000000487805 */ /* 0x000fe4000001ff00 */
[----:B------:R-:W-:Y:S02]  /*1370*/  CS2R R74, SRZ ;  /* 0x00000000004a7805 */ /* 0x000fe4000001ff00 */
[----:B------:R-:W-:Y:S02]  /*1380*/  CS2R R76, SRZ ;  /* 0x00000000004c7805 */ /* 0x000fe4000001ff00 */
[----:B------:R-:W-:Y:S01]  /*1390*/  CS2R R78, SRZ ;  /* 0x00000000004e7805 */ /* 0x000fe2000001ff00 */
[----:B------:R-:W-:Y:S01]  /*13a0*/  IMAD.MOV.U32 R80, RZ, RZ, RZ ;  /* 0x000000ffff507224 */ /* 0x000fe200078e00ff */
[----:B------:R-:W-:Y:S01]  /*13b0*/  CS2R R24, SRZ ;  /* 0x0000000000187805 */ /* 0x000fe2000001ff00 */
[----:B--2---:R-:W-:Y:S01]  /*13c0*/  IMAD.U32 R22, RZ, RZ, UR4 ;  /* 0x00000004ff167e24 */ /* 0x004fe2000f8e00ff */
[----:B------:R-:W-:-:S02]  /*13d0*/  CS2R R26, SRZ ;  /* 0x00000000001a7805 */ /* 0x000fc4000001ff00 */
[----:B------:R-:W-:Y:S02]  /*13e0*/  CS2R R28, SRZ ;  /* 0x00000000001c7805 */ /* 0x000fe4000001ff00 */
[----:B------:R-:W-:Y:S02]  /*13f0*/  CS2R R30, SRZ ;  /* 0x00000000001e7805 */ /* 0x000fe4000001ff00 */
[----:B------:R-:W-:Y:S02]  /*1400*/  CS2R R32, SRZ ;  /* 0x0000000000207805 */ /* 0x000fe4000001ff00 */
[----:B------:R-:W-:Y:S02]  /*1410*/  CS2R R34, SRZ ;  /* 0x0000000000227805 */ /* 0x000fe4000001ff00 */
[----:B-1----:R-:W-:Y:S02]  /*1420*/  ISETP.GE.AND P1, PT, R9, 0x1, PT ;  /* 0x000000010900780c */ /* 0x002fe40003f26270 */
[----:B------:R-:W-:-:S02]  /*1430*/  CS2R R36, SRZ ;  /* 0x0000000000247805 */ /* 0x000fc4000001ff00 */
[----:B----4-:R-:W-:Y:S02]  /*1440*/  R2UR UR8, R8 ;  /* 0x00000000080872ca */ /* 0x010fe400000e0000 */
[----:B------:R-:W-:Y:S02]  /*1450*/  CS2R R38, SRZ ;  /* 0x0000000000267805 */ /* 0x000fe4000001ff00 */
[----:B------:R-:W-:Y:S02]  /*1460*/  CS2R R40, SRZ ;  /* 0x0000000000287805 */ /* 0x000fe4000001ff00 */
[----:B------:R-:W-:Y:S02]  /*1470*/  CS2R R42, SRZ ;  /* 0x00000000002a7805 */ /* 0x000fe4000001ff00 */
[----:B------:R-:W-:Y:S02]  /*1480*/  CS2R R44, SRZ ;  /* 0x00000000002c7805 */ /* 0x000fe4000001ff00 */
[----:B------:R-:W-:-:S02]  /*1490*/  CS2R R46, SRZ ;  /* 0x00000000002e7805 */ /* 0x000fc4000001ff00 */
[----:B------:R-:W-:Y:S02]  /*14a0*/  CS2R R48, SRZ ;  /* 0x0000000000307805 */ /* 0x000fe4000001ff00 */
[----:B------:R-:W-:Y:S02]  /*14b0*/  CS2R R50, SRZ ;  /* 0x0000000000327805 */ /* 0x000fe4000001ff00 */
[----:B------:R-:W-:Y:S02]  /*14c0*/  CS2R R52, SRZ ;  /* 0x0000000000347805 */ /* 0x000fe4000001ff00 */
[----:B------:R-:W-:Y:S01]  /*14d0*/  CS2R R54, SRZ ;  /* 0x0000000000367805 */ /* 0x000fe2000001ff00 */
[----:B------:R-:W-:-:S04]  /*14e0*/  ULEA.HI UR10, UR8, UR8, URZ, 0x1 ;  /* 0x00000008080a7291 */ /* 0x000fc8000f8f083f */
[----:B------:R-:W-:Y:S02]  /*14f0*/  ULOP3.LUT UR11, UR10, 0x7fffe, URZ, 0xc0, !UPT ;  /* 0x0007fffe0a0b7892 */ /* 0x000fe4000f8ec03f */
[----:B0-----:R-:W-:Y:S02]  /*1500*/  ULEA UR10, UR13, UR12, 0x18 ;  /* 0x0000000c0d0a7291 */ /* 0x001fe4000f8ec03f */
[----:B------:R-:W-:-:S03]  /*1510*/  UIADD3 UR11, UR8, -UR11, URZ ;  /* 0x8000000b080b7290 */ /* 0x000fc6000fffe03f */
[----:B------:R-:W-:Y:S01]  /*1520*/  UMOV UR8, URZ ;  /* 0x0000003f00087c82 */ /* 0x000fe20008000000 */
[----:B------:R-:W-:-:S04]  /*1530*/  ULEA UR11, UR11, UR10, 0xd ;  /* 0x0000000a0b0b7291 */ /* 0x000fc8000f8e683f */
[----:B------:R-:W-:-:S04]  /*1540*/  UIADD3 UR11, UR11, 0x180, URZ ;  /* 0x000001800b0b7890 */ /* 0x000fc8000fffe03f */
[----:B------:R-:W-:-:S04]  /*1550*/  USHF.R.U32.HI UR11, URZ, 0x4, UR11 ;  /* 0x000000043f0b7899 */ /* 0x000fc8000801160b */
[----:B------:R-:W-:Y:S01]  /*1560*/  ULOP3.LUT UR11, UR11, 0x3fff, URZ, 0xc0, !UPT ;  /* 0x00003fff0b0b7892 */ /* 0x000fe2000f8ec03f */
[----:B------:R-:W-:Y:S11]  /*1570*/  @!P1 BRA `(.L_x_18) ;  /* 0x0000000400a09947 */ /* 0x000ff60003800000 */
[----:B------:R-:W-:-:S13]  /*1580*/  ISETP.NE.AND P2, PT, R81, 0x3, PT ;  /* 0x000000035100780c */ /* 0x000fda0003f45270 */
[----:B------:R-:W-:Y:S05]  /*1590*/  @!P2 BRA `(.L_x_19) ;  /* 0x000000000004a947 */ /* 0x000fea0003800000 */
[----:B------:R-:W-:Y:S01]  /*15a0*/  BPT.TRAP 0x1 ;  /* 0x000000040000795c */ /* 0x000fe20000300000 */
.L_x_19:
[----:B------:R-:W-:Y:S01]  /*15b0*/  ULEA UR6, UR5, UR10, 0x3 ;  /* 0x0000000a05067291 */ /* 0x000fe2000f8e183f */
[----:B------:R-:W-:-:S05]  /*15c0*/  IMAD.U32 R8, RZ, RZ, UR4 ;  /* 0x00000004ff087e24 */ /* 0x000fca000f8e00ff */
[----:B------:R-:W-:-:S04]  /*15d0*/  SHF.L.U32 R8, R8, 0x1f, RZ ;  /* 0x0000001f08087819 */ /* 0x000fc800000006ff */
[----:B------:R0:W1:Y:S01]  /*15e0*/  SYNCS.PHASECHK.TRANS64.TRYWAIT P1, [UR6], R8 ;  /* 0x00000008ff0075a7 */ /* 0x0000620008020146 */
[----:B------:R-:W-:Y:S05]  /*15f0*/  @!P2 BRA `(.L_x_20) ;  /* 0x000000000004a947 */ /* 0x000fea0003800000 */
[----:B------:R-:W-:Y:S01]  /*1600*/  BPT.TRAP 0x1 ;  /* 0x000000040000795c */ /* 0x000fe20000300000 */
.L_x_20:
[----:B-1----:R-:W-:Y:S05]  /*1610*/  @P1 BRA `(.L_x_21) ;  /* 0x0000000000081947 */ /* 0x002fea0003800000 */
[----:B------:R-:W1:Y:S02]  /*1620*/  SYNCS.PHASECHK.TRANS64.TRYWAIT P1, [UR6], R8 ;  /* 0x00000008ff0075a7 */ /* 0x000e640008020146 */
[----:B-1----:R-:W-:Y:S05]  /*1630*/  @!P1 BRA `(.L_x_22) ;  /* 0x0000005800289947 */ /* 0x002fea0003800000 */
.L_x_21:
[----:B------:R-:W-:Y:S01]  /*1640*/  UIADD3 UR6, UR10, 0x24180, URZ ;  /* 0x000241800a067890 */ /* 0x000fe2000fffe03f */
[----:B------:R-:W-:Y:S01]  /*1650*/  WARPGROUP.ARRIVE ;  /* 0x00000000000079c5 */ /* 0x000fe20000000000 */
[----:B------:R-:W-:Y:S01]  /*1660*/  ULOP3.LUT UR8, UR11, 0x10000, URZ, 0xfc, !UPT ;  /* 0x000100000b087892 */ /* 0x000fe2000f8efc3f */
[----:B------:R-:W-:Y:S01]  /*1670*/  CS2R R14, SRZ ;  /* 0x00000000000e7805 */ /* 0x000fe2000001ff00 */
[----:B------:R-:W-:Y:S01]  /*1680*/  USHF.R.U32.HI UR6, URZ, 0x4, UR6 ;  /* 0x000000043f067899 */ /* 0x000fe20008011606 */
[----:B------:R-:W-:Y:S01]  /*1690*/  CS2R R16, SRZ ;  /* 0x0000000000107805 */ /* 0x000fe2000001ff00 */
[----:B------:R-:W-:Y:S01]  /*16a0*/  UMOV UR13, 0x40000040 ;  /* 0x40000040000d7882 */ /* 0x000fe20000000000 */
[----:B------:R-:W-:Y:S01]  /*16b0*/  UMOV UR15, 0x40000040 ;  /* 0x40000040000f7882 */ /* 0x000fe20000000000 */
[----:B------:R-:W-:Y:S01]  /*16c0*/  ULOP3.LUT UR6, UR6, 0x3fff, URZ, 0xc0, !UPT ;  /* 0x00003fff06067892 */ /* 0x000fe2000f8ec03f */
[----:B------:R-:W-:Y:S02]  /*16d0*/  CS2R R18, SRZ ;  /* 0x0000000000127805 */ /* 0x000fe4000001ff00 */
[----:B------:R-:W-:-:S02]  /*16e0*/  CS2R R20, SRZ ;  /* 0x0000000000147805 */ /* 0x000fc4000001ff00 */
[----:B------:R-:W-:Y:S01]  /*16f0*/  CS2R R56, SRZ ;  /* 0x0000000000387805 */ /* 0x000fe2000001ff00 */
[----:B------:R-:W-:Y:S01]  /*1700*/  ULOP3.LUT UR7, UR6, 0x10000, URZ, 0xfc, !UPT ;  /* 0x0001000006077892 */ /* 0x000fe2000f8efc3f */
[----:B------:R-:W-:Y:S01]  /*1710*/  CS2R R58, SRZ ;  /* 0x00000000003a7805 */ /* 0x000fe2000001ff00 */
[----:B------:R-:W-:Y:S01]  /*1720*/  ULEA UR6, UR5, UR8, 0xa ;  /* 0x0000000805067291 */ /* 0x000fe2000f8e503f */
[----:B------:R-:W-:Y:S01]  /*1730*/  CS2R R60, SRZ ;  /* 0x00000000003c7805 */ /* 0x000fe2000001ff00 */
[----:B------:R-:W-:Y:S01]  /*1740*/  ULEA UR7, UR5, UR7, 0x9 ;  /* 0x0000000705077291 */ /* 0x000fe2000f8e483f */
[----:B------:R-:W-:Y:S02]  /*1750*/  CS2R R62, SRZ ;  /* 0x00000000003e7805 */ /* 0x000fe4000001ff00 */
[----:B------:R-:W-:Y:S02]  /*1760*/  CS2R R64, SRZ ;  /* 0x0000000000407805 */ /* 0x000fe4000001ff00 */
[----:B------:R-:W-:-:S02]  /*1770*/  CS2R R66, SRZ ;  /* 0x0000000000427805 */ /* 0x000fc4000001ff00 */
[----:B------:R-:W-:Y:S01]  /*1780*/  CS2R R68, SRZ ;  /* 0x0000000000447805 */ /* 0x000fe2000001ff00 */
[----:B------:R-:W-:Y:S01]  /*1790*/  UMOV UR12, UR6 ;  /* 0x00000006000c7c82 */ /* 0x000fe20008000000 */
[----:B------:R-:W-:Y:S01]  /*17a0*/  IMAD.MOV.U32 R70, RZ, RZ, RZ ;  /* 0x000000ffff467224 */ /* 0x000fe200078e00ff */
[----:B------:R-:W-:Y:S01]  /*17b0*/  UMOV UR14, UR7 ;  /* 0x00000007000e7c82 */ /* 0x000fe20008000000 */
[----:B------:R-:W-:Y:S01]  /*17c0*/  CS2R R72, SRZ ;  /* 0x0000000000487805 */ /* 0x000fe2000001ff00 */
[----:B------:R-:W-:Y:S01]  /*17d0*/  QGMMA.64x64x32.F32.E4M3.E4M3 R24, gdesc[UR12], RZ, !UPT ;  /* 0x00e000000c1879f3 */ /* 0x000fe2000c7008ff */
[----:B------:R-:W-:Y:S01]  /*17e0*/  UIADD3 UR12, UR6, 0x2, URZ ;  /* 0x00000002060c7890 */ /* 0x000fe2000fffe03f */
[----:B------:R-:W-:Y:S01]  /*17f0*/  CS2R R74, SRZ ;  /* 0x00000000004a7805 */ /* 0x000fe2000001ff00 */
[----:B------:R-:W-:Y:S01]  /*1800*/  UIADD3 UR14, UR7, 0x2, URZ ;  /* 0x00000002070e7890 */ /* 0x000fe2000fffe03f */
[----:B------:R-:W-:Y:S01]  /*1810*/  CS2R R76, SRZ ;  /* 0x00000000004c7805 */ /* 0x000fe2000001ff00 */
[----:B------:R-:W-:Y:S01]  /*1820*/  UMOV UR13, 0x40000040 ;  /* 0x40000040000d7882 */ /* 0x000fe20000000000 */
[----:B------:R-:W-:Y:S01]  /*1830*/  UMOV UR15, 0x40000040 ;  /* 0x40000040000f7882 */ /* 0x000fe20000000000 */
[----:B------:R-:W-:Y:S01]  /*1840*/  CS2R R78, SRZ ;  /* 0x00000000004e7805 */ /* 0x000fe2000001ff00 */
[----:B------:R-:W-:-:S04]  /*1850*/  IMAD.MOV.U32 R80, RZ, RZ, RZ ;  /* 0x000000ffff507224 */ /* 0x000fc800078e00ff */
[----:B------:R-:W-:Y:S01]  /*1860*/  QGMMA.64x64x32.F32.E4M3.E4M3 R24, gdesc[UR12], R24 ;  /* 0x00e000000c1879f3 */ /* 0x000fe20008700818 */
[----:B------:R-:W-:Y:S02]  /*1870*/  UIADD3 UR12, UR6, 0x4, URZ ;  /* 0x00000004060c7890 */ /* 0x000fe4000fffe03f */
[----:B------:R-:W-:Y:S01]  /*1880*/  UIADD3 UR14, UR7, 0x4, URZ ;  /* 0x00000004070e7890 */ /* 0x000fe2000fffe03f */
[----:B------:R-:W-:Y:S01]  /*1890*/  UMOV UR13, 0x40000040 ;  /* 0x40000040000d7882 */ /* 0x000fe20000000000 */
[----:B------:R-:W-:-:S07]  /*18a0*/  UMOV UR15, 0x40000040 ;  /* 0x40000040000f7882 */ /* 0x000fce0000000000 */
[----:B------:R-:W-:Y:S01]  /*18b0*/  QGMMA.64x64x32.F32.E4M3.E4M3 R24, gdesc[UR12], R24 ;  /* 0x00e000000c1879f3 */ /* 0x000fe20008700818 */
[----:B------:R-:W-:Y:S02]  /*18c0*/  UIADD3 UR14, UR7, 0x6, URZ ;  /* 0x00000006070e7890 */ /* 0x000fe4000fffe03f */
[----:B------:R-:W-:Y:S01]  /*18d0*/  UIADD3 UR12, UR6, 0x6, URZ ;  /* 0x00000006060c7890 */ /* 0x000fe2000fffe03f */
[----:B------:R-:W-:Y:S01]  /*18e0*/  ULDC UR7, c[0x0][0x50c] ;  /* 0x0001430000077ab9 */ /* 0x000fe20000000800 */
[----:B------:R-:W-:Y:S01]  /*18f0*/  UMOV UR13, 0x40000040 ;  /* 0x40000040000d7882 */ /* 0x000fe20000000000 */
[----:B------:R-:W-:Y:S01]  /*1900*/  UISETP.NE.AND UP0, UPT, UR7, 0x4, UPT ;  /* 0x000000040700788c */ /* 0x000fe2000bf05270 */
[----:B------:R-:W-:Y:S01]  /*1910*/  UMOV UR15, 0x40000040 ;  /* 0x40000040000f7882 */ /* 0x000fe20000000000 */
[----:B------:R-:W-:Y:S02]  /*1920*/  UMOV UR6, 0x4 ;  /* 0x0000000400067882 */ /* 0x000fe40000000000 */
[----:B------:R-:W-:-:S06]  /*1930*/  USEL UR7, URZ, 0x1, UP0 ;  /* 0x000000013f077887 */ /* 0x000fcc0008000000 */
[----:B------:R-:W-:Y:S01]  /*1940*/  ISETP.NE.AND P1, PT, RZ, UR7, PT ;  /* 0x00000007ff007c0c */ /* 0x000fe2000bf25270 */
[----:B------:R-:W-:-:S12]  /*1950*/  QGMMA.64x64x32.F32.E4M3.E4M3 R24, gdesc[UR12], R24, gsb0 ;  /* 0x00e000000c1879f3 */ /* 0x000fd80008000818 */
[----:B------:R-:W-:Y:S05]  /*1960*/  @!P1 BRA `(.L_x_23) ;  /* 0x0000000000889947 */ /* 0x000fea0003800000 */
[----:B------:R-:W-:Y:S02]  /*1970*/  WARPGROUP.DEPBAR.LE gsb0, 0x0 ;  /* 0x00008000000079c5 */ /* 0x000fe40000010000 */
[----:B------:R-:W-:-:S01]  /*1980*/  FADD R79, RZ, R24 ;  /* 0x00000018ff4f7221 */ /* 0x000fc20000000000 */
[----:B------:R-:W-:Y:S01]  /*1990*/  FADD R80, RZ, R25 ;  /* 0x00000019ff507221 */ /* 0x000fe20000000000 */
        /* <DEDUP_REMOVED lines=30> */
[----:B------:R-:W-:-:S06]  /*1b80*/  UMOV UR6, URZ ;  /* 0x0000003f00067c82 */ /* 0x000fcc0008000000 */
.L_x_23:
[----:B------:R-:W-:-:S04]  /*1b90*/  UIADD3 UR18, UR5, 0x1, URZ ;  /* 0x0000000105127890 */ /* 0x000fc8000fffe03f */
[----:B------:R-:W-:-:S04]  /*1ba0*/  UISETP.NE.AND UP0, UPT, UR18, 0x9, UPT ;  /* 0x000000091200788c */ /* 0x000fc8000bf05270 */
[----:B------:R-:W-:Y:S02]  /*1bb0*/  USEL UR8, URZ, 0x1, UP0 ;  /* 0x000000013f087887 */ /* 0x000fe40008000000 */
[----:B------:R-:W-:Y:S02]  /*1bc0*/  USEL UR18, UR18, URZ, UP0 ;  /* 0x0000003f12127287 */ /* 0x000fe40008000000 */
[----:B------:R-:W-:-:S06]  /*1bd0*/  ULOP3.LUT UR8, UR4, UR8, URZ, 0x3c, !UPT ;  /* 0x0000000804087292 */ /* 0x000fcc000f8e3c3f */
[----:B------:R-:W-:Y:S01]  /*1be0*/  IMAD.U32 R22, RZ, RZ, UR8 ;  /* 0x00000008ff167e24 */ /* 0x000fe2000f8e00ff */
[----:B------:R-:W-:-:S06]  /*1bf0*/  UMOV UR8, 0x1 ;  /* 0x0000000100087882 */ /* 0x000fcc0000000000 */
.L_x_18:
[----:B------:R-:W-:-:S04]  /*1c00*/  UISETP.LT.AND UP0, UPT, UR9, 0x1, UPT ;  /* 0x000000010900788c */ /* 0x000fc8000bf01270 */
[----:B------:R-:W-:-:S04]  /*1c10*/  USEL UR12, UR9, 0x1, UP0 ;  /* 0x00000001090c7887 */ /* 0x000fc80008000000 */
[----:B------:R-:W-:-:S04]  /*1c20*/  UIADD3 UR12, UR9, -UR12, URZ ;  /* 0x8000000c090c7290 */ /* 0x000fc8000fffe03f */
[----:B------:R-:W-:-:S06]  /*1c30*/  UISETP.GE.AND UP0, UPT, UR12, 0x1, UPT ;  /* 0x000000010c00788c */ /* 0x000fcc000bf06270 */
[----:B------:R-:W-:-:S13]  /*1c40*/  PLOP3.LUT P1, PT, PT, PT, UP0, 0x80, 0x0 ;  /* 0x000000000000781c */ /* 0x000fda0003f2f008 */
[----:B------:R-:W-:Y:S05]  /*1c50*/  @!P1 BRA `(.L_x_24) ;  /* 0x0000000400b49947 */ /* 0x000fea0003800000 */
[----:B01----:R-:W-:Y:S01]  /*1c60*/  IMAD.U32 R8, RZ, RZ, UR12 ;  /* 0x0000000cff087e24 */ /* 0x003fe2000f8e00ff */
[----:B------:R-:W-:Y:S01]  /*1c70*/  ULDC UR19, c[0x0][0x50c] ;  /* 0x0001430000137ab9 */ /* 0x000fe20000000800 */
[----:B------:R-:W-:-:S07]  /*1c80*/  IMAD.U32 R9, RZ, RZ, UR5 ;  /* 0x00000005ff097e24 */ /* 0x000fce000f8e00ff */
.L_x_32:
[----:B------:R-:W-:-:S13]  /*1c90*/  ISETP.NE.AND P2, PT, R81, 0x3, PT ;  /* 0x000000035100780c */ /* 0x000fda0003f45270 */
[----:B0-----:R-:W-:Y:S05]  /*1ca0*/  @!P2 BRA `(.L_x_25) ;  /* 0x000000000004a947 */ /* 0x001fea0003800000 */
[----:B------:R-:W-:Y:S01]  /*1cb0*/  BPT.TRAP 0x1 ;  /* 0x000000040000795c */ /* 0x000fe20000300000 */
.L_x_25:
[----:B------:R-:W0:Y:S01]  /*1cc0*/  S2UR UR12, SR_CgaCtaId ;  /* 0x00000000000c79c3 */ /* 0x000e220000008800 */
[----:B------:R-:W-:Y:S01]  /*1cd0*/  UMOV UR10, 0x400 ;  /* 0x00000400000a7882 */ /* 0x000fe20000000000 */
[----:B------:R-:W-:Y:S01]  /*1ce0*/  SHF.L.U32 R10, R22, 0x1f, RZ ;  /* 0x0000001f160a7819 */ /* 0x000fe200000006ff */
[----:B0-----:R-:W-:-:S04]  /*1cf0*/  ULEA UR10, UR12, UR10, 0x18 ;  /* 0x0000000a0c0a7291 */ /* 0x001fc8000f8ec03f */
[----:B------:R-:W-:-:S09]  /*1d00*/  ULEA UR12, UR18, UR10, 0x3 ;  /* 0x0000000a120c7291 */ /* 0x000fd2000f8e183f */
[----:B------:R0:W1:Y:S01]  /*1d10*/  SYNCS.PHASECHK.TRANS64.TRYWAIT P1, [UR12], R10 ;  /* 0x0000000aff0075a7 */ /* 0x000062000802014c */
[----:B------:R-:W-:Y:S05]  /*1d20*/  @!P2 BRA `(.L_x_26) ;  /* 0x000000000004a947 */ /* 0x000fea0003800000 */
[----:B------:R-:W-:Y:S01]  /*1d30*/  BPT.TRAP 0x1 ;  /* 0x000000040000795c */ /* 0x000fe20000300000 */
.L_x_26:
[----:B-1----:R-:W-:Y:S05]  /*1d40*/  @P1 BRA `(.L_x_27) ;  /* 0x0000000000081947 */ /* 0x002fea0003800000 */
[----:B------:R-:W1:Y:S02]  /*1d50*/  SYNCS.PHASECHK.TRANS64.TRYWAIT P1, [UR12], R10 ;  /* 0x0000000aff0075a7 */ /* 0x000e64000802014c */
[----:B-1----:R-:W-:Y:S05]  /*1d60*/  @!P1 BRA `(.L_x_28) ;  /* 0x0000005000749947 */ /* 0x002fea0003800000 */
.L_x_27:
[----:B------:R-:W-:Y:S01]  /*1d70*/  UIADD3 UR12, UR10, 0x24180, URZ ;  /* 0x000241800a0c7890 */ /* 0x000fe2000fffe03f */
[----:B------:R-:W-:Y:S01]  /*1d80*/  WARPGROUP.ARRIVE ;  /* 0x00000000000079c5 */ /* 0x000fe20000000000 */
[----:B------:R-:W-:Y:S02]  /*1d90*/  UISETP.NE.AND UP0, UPT, UR7, URZ, UPT ;  /* 0x0000003f0700728c */ /* 0x000fe4000bf05270 */
[----:B------:R-:W-:Y:S02]  /*1da0*/  USHF.R.U32.HI UR12, URZ, 0x4, UR12 ;  /* 0x000000043f0c7899 */ /* 0x000fe4000801160c */
[----:B------:R-:W-:Y:S02]  /*1db0*/  USEL UR8, UR8, URZ, !UP0 ;  /* 0x0000003f08087287 */ /* 0x000fe4000c000000 */
[----:B------:R-:W-:Y:S02]  /*1dc0*/  ULOP3.LUT UR12, UR12, 0x3fff, URZ, 0xc0, !UPT ;  /* 0x00003fff0c0c7892 */ /* 0x000fe4000f8ec03f */
[----:B------:R-:W-:-:S02]  /*1dd0*/  UISETP.NE.U32.AND UP0, UPT, UR8, URZ, UPT ;  /* 0x0000003f0800728c */ /* 0x000fc4000bf05070 */
[----:B------:R-:W-:Y:S02]  /*1de0*/  ULOP3.LUT UR7, UR11, 0x10000, URZ, 0xfc, !UPT ;  /* 0x000100000b077892 */ /* 0x000fe4000f8efc3f */
[----:B------:R-:W-:Y:S02]  /*1df0*/  ULOP3.LUT UR8, UR12, 0x10000, URZ, 0xfc, !UPT ;  /* 0x000100000c087892 */ /* 0x000fe4000f8efc3f */
[----:B------:R-:W-:Y:S02]  /*1e00*/  ULEA UR7, UR18, UR7, 0xa ;  /* 0x0000000712077291 */ /* 0x000fe4000f8e503f */
[----:B------:R-:W-:Y:S01]  /*1e10*/  ULEA UR8, UR18, UR8, 0x9 ;  /* 0x0000000812087291 */ /* 0x000fe2000f8e483f */
[----:B------:R-:W-:Y:S01]  /*1e20*/  UMOV UR13, 0x40000040 ;  /* 0x40000040000d7882 */ /* 0x000fe20000000000 */
[----:B------:R-:W-:Y:S01]  /*1e30*/  UMOV UR15, 0x40000040 ;  /* 0x40000040000f7882 */ /* 0x000fe20000000000 */
[----:B------:R-:W-:Y:S02]  /*1e40*/  UIADD3 UR6, UR6, 0x4, URZ ;  /* 0x0000000406067890 */ /* 0x000fe4000fffe03f */
[----:B------:R-:W-:-:S02]  /*1e50*/  UMOV UR12, UR7 ;  /* 0x00000007000c7c82 */ /* 0x000fc40008000000 */
[----:B------:R-:W-:Y:S02]  /*1e60*/  UMOV UR14, UR8 ;  /* 0x00000008000e7c82 */ /* 0x000fe40008000000 */
[----:B------:R-:W-:Y:S01]  /*1e70*/  QGMMA.64x64x32.F32.E4M3.E4M3 R24, gdesc[UR12], R24, UP0 ;  /* 0x00e000000c1879f3 */ /* 0x000fe2000bf00818 */
[----:B------:R-:W-:Y:S02]  /*1e80*/  UIADD3 UR12, UR7, 0x2, URZ ;  /* 0x00000002070c7890 */ /* 0x000fe4000fffe03f */
[----:B------:R-:W-:Y:S01]  /*1e90*/  UIADD3 UR14, UR8, 0x2, URZ ;  /* 0x00000002080e7890 */ /* 0x000fe2000fffe03f */
[----:B------:R-:W-:Y:S01]  /*1ea0*/  UMOV UR13, 0x40000040 ;  /* 0x40000040000d7882 */ /* 0x000fe20000000000 */
[----:B------:R-:W-:Y:S01]  /*1eb0*/  UMOV UR15, 0x40000040 ;  /* 0x40000040000f7882 */ /* 0x000fe20000000000 */
[----:B------:R-:W-:-:S06]  /*1ec0*/  UISETP.NE.AND UP0, UPT, UR6, UR19, UPT ;  /* 0x000000130600728c */ /* 0x000fcc000bf05270 */
        /* <DEDUP_REMOVED lines=8> */
[----:B------:R-:W-:Y:S01]  /*1f50*/  UMOV UR13, 0x40000040 ;  /* 0x40000040000d7882 */ /* 0x000fe20000000000 */
[----:B------:R-:W-:Y:S01]  /*1f60*/  UMOV UR15, 0x40000040 ;  /* 0x40000040000f7882 */ /* 0x000fe20000000000 */
[----:B------:R-:W-:-:S06]  /*1f70*/  USEL UR7, URZ, 0x1, UP0 ;  /* 0x000000013f077887 */ /* 0x000fcc0008000000 */
[----:B------:R-:W-:Y:S01]  /*1f80*/  ISETP.NE.AND P1, PT, RZ, UR7, PT ;  /* 0x00000007ff007c0c */ /* 0x000fe2000bf25270 */
[----:B------:R-:W-:Y:S03]  /*1f90*/  QGMMA.64x64x32.F32.E4M3.E4M3 R24, gdesc[UR12], R24, gsb0 ;  /* 0x00e000000c1879f3 */ /* 0x000fe60008000818 */
[----:B------:R-:W-:-:S09]  /*1fa0*/  WARPGROUP.DEPBAR.LE gsb0, 0x1 ;  /* 0x00008000000079c5 */ /* 0x000fd20000010100 */
[----:B------:R-:W-:Y:S05]  /*1fb0*/  @!P1 BRA `(.L_x_29) ;  /* 0x0000000000889947 */ /* 0x000fea0003800000 */
[----:B------:R-:W-:Y:S02]  /*1fc0*/  WARPGROUP.DEPBAR.LE gsb0, 0x0 ;  /* 0x00008000000079c5 */ /* 0x000fe40000010000 */
[----:B------:R-:W-:-:S01]  /*1fd0*/  FADD R79, R24, R79 ;  /* 0x0000004f184f7221 */ /* 0x000fc20000000000 */
[----:B------:R-:W-:Y:S01]  /*1fe0*/  FADD R80, R25, R80 ;  /* 0x0000005019507221 */ /* 0x000fe20000000000 */
        /* <DEDUP_REMOVED lines=30> */
[----:B------:R-:W-:-:S06]  /*21d0*/  UMOV UR6, URZ ;  /* 0x0000003f00067c82 */ /* 0x000fcc0008000000 */
.L_x_29:
[----:B------:R-:W-:Y:S05]  /*21e0*/  @!P2 BRA `(.L_x_30) ;  /* 0x000000000004a947 */ /* 0x000fea0003800000 */
[----:B------:R-:W-:Y:S01]  /*21f0*/  BPT.TRAP 0x1 ;  /* 0x000000040000795c */ /* 0x000fe20000300000 */
.L_x_30:
[----:B01----:R-:W-:Y:S02]  /*2200*/  @P0 LEA R10, R9, UR10, 0x3 ;  /* 0x0000000a090a0c11 */ /* 0x003fe4000f8e18ff */
[----:B------:R-:W-:-:S03]  /*2210*/  ISETP.GT.U32.AND P1, PT, R2, 0x1, PT ;  /* 0x000000010200780c */ /* 0x000fc60003f24070 */
[----:B------:R-:W-:-:S05]  /*2220*/  @P0 VIADD R13, R10, 0x48 ;  /* 0x000000480a0d0836 */ /* 0x000fca0000000000 */
[----:B------:R-:W-:-:S04]  /*2230*/  @P0 PRMT R13, R6, 0x654, R13 ;  /* 0x00000654060d0816 */ /* 0x000fc8000000000d */
[----:B------:R0:W-:Y:S01]  /*2240*/  @P0 SYNCS.ARRIVE.TRANS64.RED.A1T0 RZ, [R13+URZ], RZ ;  /* 0x000000ff0dff09a7 */ /* 0x0001e2000810043f */
[----:B------:R-:W-:Y:S05]  /*2250*/  @P1 BRA `(.L_x_31) ;  /* 0x0000000000041947 */ /* 0x000fea0003800000 */
[----:B------:R-:W-:Y:S01]  /*2260*/  BPT.TRAP 0x1 ;  /* 0x000000040000795c */ /* 0x000fe20000300000 */
.L_x_31:
[----:B------:R-:W-:Y:S01]  /*2270*/  UIADD3 UR18, UR18, 0x1, URZ ;  /* 0x0000000112127890 */ /* 0x000fe2000fffe03f */
[C---:B------:R-:W-:Y:S01]  /*2280*/  ISETP.GT.AND P2, PT, R8.reuse, 0x1, PT ;  /* 0x000000010800780c */ /* 0x040fe20003f44270 */
[----:B------:R-:W-:Y:S02]  /*2290*/  VIADD R9, R9, 0x1 ;  /* 0x0000000109097836 */ /* 0x000fe40000000000 */
[----:B------:R-:W-:Y:S01]  /*22a0*/  UISETP.NE.AND UP0, UPT, UR18, 0x9, UPT ;  /* 0x000000091200788c */ /* 0x000fe2000bf05270 */
[----:B------:R-:W-:Y:S02]  /*22b0*/  VIADD R8, R8, 0xffffffff ;  /* 0xffffffff08087836 */ /* 0x000fe40000000000 */
[C---:B------:R-:W-:Y:S01]  /*22c0*/  ISETP.NE.AND P1, PT, R9.reuse, 0x9, PT ;  /* 0x000000090900780c */ /* 0x040fe20003f25270 */
[----:B------:R-:W-:Y:S02]  /*22d0*/  USEL UR8, URZ, 0x1, UP0 ;  /* 0x000000013f087887 */ /* 0x000fe40008000000 */
[----:B------:R-:W-:Y:S01]  /*22e0*/  USEL UR18, UR18, URZ, UP0 ;  /* 0x0000003f12127287 */ /* 0x000fe20008000000 */
[----:B------:R-:W-:-:S03]  /*22f0*/  SEL R9, R9, RZ, P1 ;  /* 0x000000ff09097207 */ /* 0x000fc60000800000 */
[----:B------:R-:W-:Y:S01]  /*2300*/  LOP3.LUT R22, R22, UR8, RZ, 0x3c, !PT ;  /* 0x0000000816167c12 */ /* 0x000fe2000f8e3cff */
[----:B------:R-:W-:Y:S01]  /*2310*/  UMOV UR8, 0x1 ;  /* 0x0000000100087882 */ /* 0x000fe20000000000 */
[----:B------:R-:W-:Y:S06]  /*2320*/  @P2 BRA `(.L_x_32) ;  /* 0xfffffff800582947 */ /* 0x000fec000383ffff */
.L_x_24:
[----:B------:R-:W-:Y:S01]  /*2330*/  UISETP.NE.AND UP0, UPT, UR6, URZ, UPT ;  /* 0x0000003f0600728c */ /* 0x000fe2000bf05270 */
[----:B01----:R-:W0:Y:S03]  /*2340*/  LDC R8, c[0x0][0x28c] ;  /* 0x0000a300ff087b82 */ /* 0x003e260000000800 */
[----:B------:R-:W-:-:S06]  /*2350*/  USEL UR6, URZ, 0x1, !UP0 ;  /* 0x000000013f067887 */ /* 0x000fcc000c000000 */
[----:B------:R-:W-:Y:S02]  /*2360*/  ISETP.NE.AND P1, PT, RZ, UR6, PT ;  /* 0x00000006ff007c0c */ /* 0x000fe4000bf25270 */
[----:B0-----:R-:W-:-:S11]  /*2370*/  ISETP.GE.AND P2, PT, R8, 0x1, PT ;  /* 0x000000010800780c */ /* 0x001fd60003f46270 */
[----:B------:R-:W-:Y:S05]  /*2380*/  @!P1 BRA `(.L_x_33) ;  /* 0x0000000000849947 */ /* 0x000fea0003800000 */
[----:B------:R-:W-:Y:S02]  /*2390*/  WARPGROUP.DEPBAR.LE gsb0, 0x0 ;  /* 0x00008000000079c5 */ /* 0x000fe40000010000 */
[----:B------:R-:W-:Y:S01]  /*23a0*/  FADD R79, R24, R79 ;  /* 0x0000004f184f7221 */ /* 0x000fe20000000000 */
        /* <DEDUP_REMOVED lines=30> */
[----:B------:R-:W-:-:S07]  /*2590*/  FADD R14, R14, R55 ;  /* 0x000000370e0e7221 */ /* 0x000fce0000000000 */
.L_x_33:
[----:B------:R-:W-:Y:S02]  /*25a0*/  WARPGROUP.DEPBAR.LE gsb0, 0x0 ;  /* 0x00008000000079c5 */ /* 0x000fe40000010000 */
[----:B------:R-:W-:Y:S05]  /*25b0*/  @!P2 BRA `(.L_x_34) ;  /* 0x000000000050a947 */ /* 0x000fea0003800000 */
[----:B------:R-:W-:-:S13]  /*25c0*/  ISETP.NE.AND P1, PT, R81, 0x3, PT ;  /* 0x000000035100780c */ /* 0x000fda0003f25270 */
[----:B------:R-:W-:Y:S05]  /*25d0*/  @!P1 BRA `(.L_x_35) ;  /* 0x0000000000049947 */ /* 0x000fea0003800000 */
[----:B------:R-:W-:Y:S01]  /*25e0*/  BPT.TRAP 0x1 ;  /* 0x000000040000795c */ /* 0x000fe20000300000 */
.L_x_35:
[----:B------:R-:W-:Y:S01]  /*25f0*/  BSSY B0, `(.L_x_36) ;  /* 0x000000e000007945 */ /* 0x000fe20003800000 */
[----:B------:R-:W-:-:S03]  /*2600*/  ISETP.GT.U32.AND P1, PT, R2, 0x1, PT ;  /* 0x000000010200780c */ /* 0x000fc60003f24070 */
[----:B------:R-:W-:Y:S10]  /*2610*/  @!P0 BRA `(.L_x_37) ;  /* 0x00000000002c8947 */ /* 0x000ff40003800000 */
[----:B------:R-:W-:-:S04]  /*2620*/  UISETP.LT.AND UP0, UPT, UR9, 0x1, UPT ;  /* 0x000000010900788c */ /* 0x000fc8000bf01270 */
[----:B------:R-:W-:-:S04]  /*2630*/  USEL UR8, UR9, 0x1, UP0 ;  /* 0x0000000109087887 */ /* 0x000fc80008000000 */
[----:B------:R-:W-:-:S04]  /*2640*/  UIADD3 UR8, UR5, UR9, -UR8 ;  /* 0x0000000905087290 */ /* 0x000fc8000fffe808 */
[----:B------:R-:W-:-:S04]  /*2650*/  UIMAD.WIDE.U32 UR6, UR8, 0x38e38e39, URZ ;  /* 0x38e38e39080678a5 */ /* 0x000fc8000f8e003f */
[----:B------:R-:W-:-:S04]  /*2660*/  USHF.R.U32.HI UR6, URZ, 0x1, UR7 ;  /* 0x000000013f067899 */ /* 0x000fc80008011607 */
[----:B------:R-:W-:-:S04]  /*2670*/  UIMAD UR8, UR6, -0x9, UR8 ;  /* 0xfffffff7060878a4 */ /* 0x000fc8000f8e0208 */
[----:B------:R-:W-:-:S04]  /*2680*/  ULEA UR8, UR8, UR10, 0x3 ;  /* 0x0000000a08087291 */ /* 0x000fc8000f8e183f */
[----:B------:R-:W-:-:S06]  /*2690*/  UIADD3 UR8, UR8, 0x48, URZ ;  /* 0x0000004808087890 */ /* 0x000fcc000fffe03f */
[----:B------:R-:W-:-:S05]  /*26a0*/  IMAD.U32 R9, RZ, RZ, UR8 ;  /* 0x00000008ff097e24 */ /* 0x000fca000f8e00ff */
[----:B------:R-:W-:-:S04]  /*26b0*/  PRMT R8, R6, 0x654, R9 ;  /* 0x0000065406087816 */ /* 0x000fc80000000009 */
[----:B------:R0:W-:Y:S03]  /*26c0*/  SYNCS.ARRIVE.TRANS64.RED.A1T0 RZ, [R8+URZ], RZ ;  /* 0x000000ff08ff79a7 */ /* 0x0001e6000810043f */
.L_x_37:
[----:B------:R-:W-:Y:S05]  /*26d0*/  BSYNC B0 ;  /* 0x0000000000007941 */ /* 0x000fea0003800000 */
.L_x_36:
[----:B------:R-:W-:Y:S05]  /*26e0*/  @P1 BRA `(.L_x_34) ;  /* 0x0000000000041947 */ /* 0x000fea0003800000 */
[----:B------:R-:W-:Y:S01]  /*26f0*/  BPT.TRAP 0x1 ;  /* 0x000000040000795c */ /* 0x000fe20000300000 */
.L_x_34:
[----:B------:R-:W1:Y:S01]  /*2700*/  LDC R22, c[0x0][0x288] ;  /* 0x0000a200ff167b82 */ /* 0x000e620000000800 */
[--C-:B0-----:R-:W-:Y:S01]  /*2710*/  SHF.R.U32.HI R8, RZ, 0x2, R0.reuse ;  /* 0x00000002ff087819 */ /* 0x101fe20000011600 */
[----:B------:R-:W-:Y:S01]  /*2720*/  IMAD.SHL.U32 R27, R12, 0x40, RZ ;  /* 0x000000400c1b7824 */ /* 0x000fe200078e00ff */
[----:B------:R-:W-:Y:S01]  /*2730*/  SHF.R.U32.HI R13, RZ, 0x7, R0 ;  /* 0x00000007ff0d7819 */ /* 0x000fe20000011600 */
[----:B------:R-:W-:Y:S01]  /*2740*/  UIADD3 UR5, UR9, UR5, URZ ;  /* 0x0000000509057290 */ /* 0x000fe2000fffe03f */
[----:B------:R-:W-:Y:S01]  /*2750*/  LOP3.LUT R9, R8, 0x7, RZ, 0xc0, !PT ;  /* 0x0000000708097812 */ /* 0x000fe200078ec0ff */
[C---:B------:R-:W-:Y:S01]  /*2760*/  IMAD.SHL.U32 R12, R0.reuse, 0x2, RZ ;  /* 0x00000002000c7824 */ /* 0x040fe200078e00ff */
[----:B------:R-:W-:Y:S01]  /*2770*/  LOP3.LUT R8, R13, 0x1, RZ, 0xc0, !PT ;  /* 0x000000010d087812 */ /* 0x000fe200078ec0ff */
[----:B------:R-:W-:Y:S01]  /*2780*/  UISETP.GT.U32.AND UP0, UPT, UR5, 0x8, UPT ;  /* 0x000000080500788c */ /* 0x000fe2000bf04070 */
[C---:B------:R-:W-:Y:S01]  /*2790*/  LOP3.LUT R13, R0.reuse, 0x3, RZ, 0xc0, !PT ;  /* 0x00000003000d7812 */ /* 0x040fe200078ec0ff */
[----:B------:R-:W-:Y:S01]  /*27a0*/  ULDC UR12, c[0x0][0x284] ;  /* 0x0000a100000c7ab9 */ /* 0x000fe20000000800 */
[----:B------:R-:W-:Y:S01]  /*27b0*/  LOP3.LUT R10, R0, 0x60, RZ, 0xc0, !PT ;  /* 0x00000060000a7812 */ /* 0x000fe200078ec0ff */
[----:B------:R-:W-:Y:S01]  /*27c0*/  UISETP.LT.U32.AND UP0, UPT, UR9, 0x9, UP0 ;  /* 0x000000090900788c */ /* 0x000fe20008701070 */
[----:B------:R-:W-:Y:S01]  /*27d0*/  SHF.R.S32.HI R30, RZ, 0x1f, R71 ;  /* 0x0000001fff1e7819 */ /* 0x000fe20000011447 */
[----:B------:R-:W-:Y:S01]  /*27e0*/  UISETP.GE.U32.AND UP1, UPT, UR9, 0x9, UPT ;  /* 0x000000090900788c */ /* 0x000fe2000bf26070 */
[----:B------:R-:W-:Y:S01]  /*27f0*/  SHF.R.U32.HI R10, RZ, 0x1, R10 ;  /* 0x00000001ff0a7819 */ /* 0x000fe2000001160a */
[----:B------:R-:W-:Y:S01]  /*2800*/  ULDC.64 UR10, c[0x0][0x5d0] ;  /* 0x00017400000a7ab9 */ /* 0x000fe20000000a00 */
[----:B------:R-:W-:Y:S01]  /*2810*/  LOP3.LUT R12, R27, 0x6, R12, 0xf8, !PT ;  /* 0x000000061b0c7812 */ /* 0x000fe200078ef80c */
[----:B------:R-:W-:Y:S01]  /*2820*/  UIMAD.WIDE.U32 UR6, UR5, 0x38e38e39, URZ ;  /* 0x38e38e39050678a5 */ /* 0x000fe2000f8e003f */
[--C-:B------:R-:W-:Y:S01]  /*2830*/  IADD3 R25, RZ, -R10, -R9.reuse ;  /* 0x8000000aff197210 */ /* 0x100fe20007ffe809 */
[----:B------:R-:W-:Y:S01]  /*2840*/  USEL UR8, URZ, 0x1, !UP0 ;  /* 0x000000013f087887 */ /* 0x000fe2000c000000 */
[----:B------:R-:W-:Y:S01]  /*2850*/  IMAD.SHL.U32 R24, R8, 0x40, RZ ;  /* 0x0000004008187824 */ /* 0x000fe200078e00ff */
[----:B------:R-:W-:Y:S01]  /*2860*/  USHF.R.U32.HI UR6, URZ, 0x1, UR7 ;  /* 0x000000013f067899 */ /* 0x000fe20008011607 */
[----:B------:R-:W-:Y:S01]  /*2870*/  IMAD.WIDE R28, R11, 0x80, RZ ;  /* 0x000000800b1c7825 */ /* 0x000fe200078e02ff */
[----:B-1----:R-:W-:Y:S01]  /*2880*/  ISETP.GE.AND P1, PT, R27, R22, PT ;  /* 0x000000161b00720c */ /* 0x002fe20003f26270 */
[----:B------:R-:W-:Y:S01]  /*2890*/  ULOP3.LUT UR4, UR4, UR8, URZ, 0x3c, !UPT ;  /* 0x0000000804047292 */ /* 0x000fe2000f8e3c3f */
[----:B------:R-:W-:Y:S01]  /*28a0*/  LOP3.LUT R23, R24, 0x40, R9, 0xe2, !PT ;  /* 0x0000004018177812 */ /* 0x000fe200078ee209 */
[----:B------:R-:W-:Y:S01]  /*28b0*/  IMAD R26, R13, -0x2, R22 ;  /* 0xfffffffe0d1a7824 */ /* 0x000fe200078e0216 */
[----:B------:R-:W-:Y:S01]  /*28c0*/  SHF.R.S32.HI R13, RZ, 0x1f, R12 ;  /* 0x0000001fff0d7819 */ /* 0x000fe2000001140c */
[----:B------:R-:W-:Y:S01]  /*28d0*/  IMAD.SHL.U32 R22, R11, 0x80, RZ ;  /* 0x000000800b167824 */ /* 0x000fe200078e00ff */
[----:B------:R-:W-:Y:S01]  /*28e0*/  UIMAD UR5, UR6, -0x9, UR5 ;  /* 0xfffffff7060578a4 */ /* 0x000fe2000f8e0205 */
[----:B------:R-:W-:Y:S01]  /*28f0*/  IMAD R25, R8, -0x40, R25 ;  /* 0xffffffc008197824 */ /* 0x000fe200078e0219 */
[----:B------:R-:W-:Y:S01]  /*2900*/  @UP1 ULOP3.LUT UR4, UR4, 0x1, UR6, 0x78, !UPT ;  /* 0x0000000104041892 */ /* 0x000fe2000f8e7806 */
[----:B------:R-:W-:Y:S01]  /*2910*/  IMAD R8, R30, UR10, RZ ;  /* 0x0000000a1e087c24 */ /* 0x000fe2000f8e02ff */
[----:B------:R-:W-:Y:S01]  /*2920*/  ISETP.GE.OR P1, PT, R22, UR12, P1 ;  /* 0x0000000c16007c0c */ /* 0x000fe20008f26670 */
[----:B------:R-:W-:Y:S01]  /*2930*/  IMAD.IADD R26, R26, 0x1, -R27 ;  /* 0x000000011a1a7824 */ /* 0x000fe200078e0a1b */
[----:B------:R-:W-:Y:S01]  /*2940*/  IADD3 R25, -R22, UR12, R25 ;  /* 0x0000000c16197c10 */ /* 0x000fe2000fffe119 */
[C---:B------:R-:W-:Y:S01]  /*2950*/  IMAD R11, R71.reuse, UR11, R8 ;  /* 0x0000000b470b7c24 */ /* 0x040fe2000f8e0208 */
[----:B------:R-:W-:Y:S01]  /*2960*/  LOP3.LUT R31, R28, R23, R10, 0xfe, !PT ;  /* 0x000000171c1f7212 */ /* 0x000fe200078efe0a */
[----:B------:R-:W-:-:S04]  /*2970*/  IMAD.WIDE.U32 R8, R71, UR10, R12 ;  /* 0x0000000a47087c25 */ /* 0x000fc8000f8e000c */
[----:B------:R-:W-:Y:S02]  /*2980*/  IMAD.IADD R9, R9, 0x1, R11 ;  /* 0x0000000109097824 */ /* 0x000fe400078e020b */
[----:B------:R-:W-:Y:S02]  /*2990*/  IMAD.MOV.U32 R24, RZ, RZ, -0x1 ;  /* 0xffffffffff187424 */ /* 0x000fe400078e00ff */
[----:B------:R-:W-:Y:S05]  /*29a0*/  @P1 BRA `(.L_x_38) ;  /* 0x0000002400941947 */ /* 0x000fea0003800000 */
[----:B------:R-:W0:Y:S01]  /*29b0*/  LDC.64 R22, c[0x0][0x5c8] ;  /* 0x00017200ff167b82 */ /* 0x000e220000000a00 */
[----:B------:R-:W-:Y:S01]  /*29c0*/  ULDC.64 UR6, c[0x0][0x5c0] ;  /* 0x0001700000067ab9 */ /* 0x000fe20000000a00 */
[----:B------:R-:W-:Y:S01]  /*29d0*/  BSSY B0, `(.L_x_38) ;  /* 0x0000262000007945 */ /* 0x000fe20003800000 */
[-C--:B0-----:R-:W-:Y:S02]  /*29e0*/  IMAD R10, R29, R22.reuse, RZ ;  /* 0x000000161d0a7224 */ /* 0x081fe400078e02ff */
[----:B------:R-:W-:-:S04]  /*29f0*/  IMAD.WIDE.U32 R8, R31, R22, R8 ;  /* 0x000000161f087225 */ /* 0x000fc800078e0008 */
[----:B------:R-:W-:Y:S01]  /*2a00*/  IMAD R11, R31, R23, R10 ;  /* 0x000000171f0b7224 */ /* 0x000fe200078e020a */
[----:B------:R-:W-:Y:S02]  /*2a10*/  LEA R10, P1, R22, R8, 0x3 ;  /* 0x00000008160a7211 */ /* 0x000fe400078218ff */
[----:B------:R-:W-:Y:S01]  /*2a20*/  IADD3 R8, P2, R8, UR6, RZ ;  /* 0x0000000608087c10 */ /* 0x000fe2000ff5e0ff */
[----:B------:R-:W-:Y:S01]  /*2a30*/  IMAD.IADD R9, R9, 0x1, R11 ;  /* 0x0000000109097824 */ /* 0x000fe200078e020b */
[----:B------:R-:W-:-:S04]  /*2a40*/  IADD3 R10, P3, R10, UR6, RZ ;  /* 0x000000060a0a7c10 */ /* 0x000fc8000ff7e0ff */
[----:B------:R-:W-:Y:S02]  /*2a50*/  LEA.HI.X R11, R22, R9, R23, 0x3, P1 ;  /* 0x00000009160b7211 */ /* 0x000fe400008f1c17 */
[----:B---3-5:R-:W-:Y:S02]  /*2a60*/  FSETP.NEU.AND P1, PT, R7, RZ, PT ;  /* 0x000000ff0700720b */ /* 0x028fe40003f2d000 */
[----:B------:R-:W-:Y:S02]  /*2a70*/  IADD3.X R9, R9, UR7, RZ, P2, !PT ;  /* 0x0000000709097c10 */ /* 0x000fe400097fe4ff */
[----:B------:R-:W-:-:S09]  /*2a80*/  IADD3.X R11, R11, UR7, RZ, P3, !PT ;  /* 0x000000070b0b7c10 */ /* 0x000fd20009ffe4ff */
[----:B------:R-:W-:Y:S05]  /*2a90*/  @!P1 BRA `(.L_x_39) ;  /* 0x0000001c00149947 */ /* 0x000fea0003800000 */
[----:B------:R-:W-:Y:S01]  /*2aa0*/  ULDC.64 UR6, c[0x0][0x5b8] ;  /* 0x00016e0000067ab9 */ /* 0x000fe20000000a00 */
[----:B------:R-:W-:Y:S01]  /*2ab0*/  ISETP.GE.AND P2, PT, R26, 0x1, PT ;  /* 0x000000011a00780c */ /* 0x000fe20003f46270 */
[----:B------:R-:W-:Y:S01]  /*2ac0*/  IMAD R30, R30, UR6, RZ ;  /* 0x000000061e1e7c24 */ /* 0x000fe2000f8e02ff */
[----:B------:R-:W-:Y:S01]  /*2ad0*/  ULDC.64 UR10, c[0x0][0x5a8] ;  /* 0x00016a00000a7ab9 */ /* 0x000fe20000000a00 */
[----:B------:R-:W-:Y:S01]  /*2ae0*/  IMAD.WIDE.U32 R22, R71, UR6, R12 ;  /* 0x0000000647167c25 */ /* 0x000fe2000f8e000c */
[----:B------:R-:W-:Y:S01]  /*2af0*/  ISETP.LT.OR P5, PT, R25, 0x1, !P2 ;  /* 0x000000011900780c */ /* 0x000fe200057a1670 */
[----:B------:R-:W-:Y:S02]  /*2b00*/  BSSY B1, `(.L_x_40) ;  /* 0x000000c000017945 */ /* 0x000fe40003800000 */
[----:B------:R-:W-:Y:S01]  /*2b10*/  IMAD R71, R71, UR7, R30 ;  /* 0x0000000747477c24 */ /* 0x000fe2000f8e021e */
[----:B------:R-:W-:Y:S02]  /*2b20*/  ULDC.64 UR6, c[0x0][0x5b0] ;  /* 0x00016c0000067ab9 */ /* 0x000fe40000000a00 */
[----:B------:R-:W-:-:S02]  /*2b30*/  IMAD R27, R29, UR6, RZ ;  /* 0x000000061d1b7c24 */ /* 0x000fc4000f8e02ff */
[----:B------:R-:W-:Y:S02]  /*2b40*/  IMAD.IADD R23, R23, 0x1, R71 ;  /* 0x0000000117177824 */ /* 0x000fe400078e0247 */
[C---:B------:R-:W-:Y:S02]  /*2b50*/  IMAD R27, R31.reuse, UR7, R27 ;  /* 0x000000071f1b7c24 */ /* 0x040fe4000f8e021b */
[----:B------:R-:W-:-:S03]  /*2b60*/  IMAD.WIDE.U32 R12, R31, UR6, R22 ;  /* 0x000000061f0c7c25 */ /* 0x000fc6000f8e0016 */
[----:B------:R-:W-:-:S04]  /*2b70*/  IADD3 R12, P1, R12, UR10, RZ ;  /* 0x0000000a0c0c7c10 */ /* 0x000fc8000ff3e0ff */
[--C-:B------:R-:W-:Y:S02]  /*2b80*/  IADD3.X R13, R13, UR11, R27.reuse, P1, !PT ;  /* 0x0000000b0d0d7c10 */ /* 0x100fe40008ffe41b */
[----:B------:R-:W-:Y:S01]  /*2b90*/  PRMT R27, RZ, 0x7610, R27 ;  /* 0x00007610ff1b7816 */ /* 0x000fe2000000001b */
[----:B------:R-:W-:Y:S06]  /*2ba0*/  @P5 BRA `(.L_x_41) ;  /* 0x0000000000045947 */ /* 0x000fec0003800000 */
[----:B------:R0:W5:Y:S02]  /*2bb0*/  LDG.E.U8 R27, desc[UR16][R12.64] ;  /* 0x000000100c1b7981 */ /* 0x000164000c1e1100 */
.L_x_41:
[----:B------:R-:W-:Y:S05]  /*2bc0*/  BSYNC B1 ;  /* 0x0000000000017941 */ /* 0x000fea0003800000 */
.L_x_40:
[----:B-----5:R-:W-:Y:S01]  /*2bd0*/  LOP3.LUT R27, R27, 0xff, RZ, 0xc0, !PT ;  /* 0x000000ff1b1b7812 */ /* 0x020fe200078ec0ff */
[----:B------:R-:W-:Y:S01]  /*2be0*/  BSSY B1, `(.L_x_42) ;  /* 0x000000c000017945 */ /* 0x000fe20003800000 */
[----:B------:R-:W-:Y:S02]  /*2bf0*/  ISETP.GE.AND P1, PT, R26, 0x2, PT ;  /* 0x000000021a00780c */ /* 0x000fe40003f26270 */
[----:B------:R-:W-:Y:S02]  /*2c00*/  F2FP.F16.E4M3.UNPACK_B R27, R27 ;  /* 0x0000001bff1b723e */ /* 0x000fe400020006ff */
[----:B------:R-:W-:-:S03]  /*2c10*/  ISETP.LT.OR P3, PT, R25, 0x1, !P1 ;  /* 0x000000011900780c */ /* 0x000fc60004f61670 */
[----:B------:R-:W-:Y:S01]  /*2c20*/  HADD2.F32 R30, -RZ, R27.H0_H0 ;  /* 0x2000001bff1e7230 */ /* 0x000fe20000004100 */
[----:B------:R-:W-:-:S04]  /*2c30*/  PRMT R27, RZ, 0x7610, R27 ;  /* 0x00007610ff1b7816 */ /* 0x000fc8000000001b */
[----:B------:R-:W-:-:S04]  /*2c40*/  FMUL R30, R30, R7 ;  /* 0x000000071e1e7220 */ /* 0x000fc80000400000 */
[----:B--2---:R-:W-:-:S05]  /*2c50*/  FFMA R30, R79, R3, R30 ;  /* 0x000000034f1e7223 */ /* 0x004fca000000001e */
[----:B------:R-:W-:-:S05]  /*2c60*/  F2FP.SATFINITE.E4M3.F32.PACK_AB_MERGE_C R33, RZ, R30, RZ ;  /* 0x0000001eff21723e */ /* 0x000fca00048070ff */
[----:B------:R1:W-:Y:S01]  /*2c70*/  @!P5 STG.E.U8 desc[UR16][R8.64], R33 ;  /* 0x000000210800d986 */ /* 0x0003e2000c101110 */
[----:B------:R-:W-:Y:S05]  /*2c80*/  @P3 BRA `(.L_x_43) ;  /* 0x0000000000043947 */ /* 0x000fea0003800000 */
[----:B------:R2:W5:Y:S02]  /*2c90*/  LDG.E.U8 R27, desc[UR16][R12.64+0x1] ;  /* 0x000001100c1b7981 */ /* 0x000564000c1e1100 */
.L_x_43:
[----:B------:R-:W-:Y:S05]  /*2ca0*/  BSYNC B1 ;  /* 0x0000000000017941 */ /* 0x000fea0003800000 */
.L_x_42:
[----:B-----5:R-:W-:Y:S01]  /*2cb0*/  LOP3.LUT R27, R27, 0xff, RZ, 0xc0, !PT ;  /* 0x000000ff1b1b7812 */ /* 0x020fe200078ec0ff */
[----:B------:R-:W-:Y:S01]  /*2cc0*/  BSSY B1, `(.L_x_44) ;  /* 0x0000012000017945 */ /* 0x000fe20003800000 */
[----:B------:R-:W-:Y:S02]  /*2cd0*/  IADD3 R31, P5, R31, 0x8, RZ ;  /* 0x000000081f1f7810 */ /* 0x000fe40007fbe0ff */
[----:B------:R-:W-:Y:S02]  /*2ce0*/  F2FP.F16.E4M3.UNPACK_B R27, R27 ;  /* 0x0000001bff1b723e */ /* 0x000fe400020006ff */
[----:B------:R-:W-:Y:S01]  /*2cf0*/  ISETP.LT.OR P2, PT, R25, 0x9, !P2 ;  /* 0x000000091900780c */ /* 0x000fe20005741670 */
[----:B------:R-:W-:Y:S02]  /*2d00*/  IMAD.X R29, RZ, RZ, R29, P5 ;  /* 0x000000ffff1d7224 */ /* 0x000fe400028e061d */
[----:B------:R-:W-:Y:S02]  /*2d10*/  HADD2.F32 R28, -RZ, R27.H0_H0 ;  /* 0x2000001bff1c7230 */ /* 0x000fe40000004100 */
[----:B------:R-:W-:-:S04]  /*2d20*/  IMAD.WIDE.U32 R22, R31, UR6, R22 ;  /* 0x000000061f167c25 */ /* 0x000fc8000f8e0016 */
[----:B------:R-:W-:Y:S01]  /*2d30*/  FMUL R27, R28, R7 ;  /* 0x000000071c1b7220 */ /* 0x000fe20000400000 */
[----:B------:R-:W-:Y:S01]  /*2d40*/  IMAD R28, R29, UR6, RZ ;  /* 0x000000061d1c7c24 */ /* 0x000fe2000f8e02ff */
[----:B------:R-:W-:Y:S02]  /*2d50*/  IADD3 R22, P5, R22, UR10, RZ ;  /* 0x0000000a16167c10 */ /* 0x000fe4000ffbe0ff */
[----:B------:R-:W-:Y:S01]  /*2d60*/  FFMA R27, R80, R3, R27 ;  /* 0x00000003501b7223 */ /* 0x000fe2000000001b */
[----:B------:R-:W-:-:S04]  /*2d70*/  IMAD R31, R31, UR7, R28 ;  /* 0x000000071f1f7c24 */ /* 0x000fc8000f8e021c */
[----:B------:R-:W-:Y:S02]  /*2d80*/  F2FP.SATFINITE.E4M3.F32.PACK_AB_MERGE_C R29, RZ, R27, RZ ;  /* 0x0000001bff1d723e */ /* 0x000fe400048070ff */
[----:B------:R-:W-:Y:S02]  /*2d90*/  IADD3.X R23, R23, UR11, R31, P5, !PT ;  /* 0x0000000b17177c10 */ /* 0x000fe4000affe41f */
[----:B------:R-:W-:Y:S01]  /*2da0*/  PRMT R27, RZ, 0x7610, R27 ;  /* 0x00007610ff1b7816 */ /* 0x000fe2000000001b */
[----:B------:R3:W-:Y:S01]  /*2db0*/  @!P3 STG.E.U8 desc[UR16][R8.64+0x1], R29 ;  /* 0x0000011d0800b986 */ /* 0x0007e2000c101110 */
[----:B------:R-:W-:Y:S05]  /*2dc0*/  @P2 BRA `(.L_x_45) ;  /* 0x0000000000042947 */ /* 0x000fea0003800000 */
[----:B------:R4:W5:Y:S02]  /*2dd0*/  LDG.E.U8 R27, desc[UR16][R22.64] ;  /* 0x00000010161b7981 */ /* 0x000964000c1e1100 */
.L_x_45:
[----:B------:R-:W-:Y:S05]  /*2de0*/  BSYNC B1 ;  /* 0x0000000000017941 */ /* 0x000fea0003800000 */
.L_x_44:
[----:B-----5:R-:W-:Y:S01]  /*2df0*/  LOP3.LUT R27, R27, 0xff, RZ, 0xc0, !PT ;  /* 0x000000ff1b1b7812 */ /* 0x020fe200078ec0ff */
[----:B------:R-:W-:Y:S01]  /*2e00*/  BSSY B1, `(.L_x_46) ;  /* 0x000000b000017945 */ /* 0x000fe20003800000 */
[----:B------:R-:W-:Y:S02]  /*2e10*/  ISETP.LT.OR P1, PT, R25, 0x9, !P1 ;  /* 0x000000091900780c */ /* 0x000fe40004f21670 */
[----:B------:R-:W-:-:S05]  /*2e20*/  F2FP.F16.E4M3.UNPACK_B R27, R27 ;  /* 0x0000001bff1b723e */ /* 0x000fca00020006ff */
[----:B------:R-:W-:Y:S01]  /*2e30*/  HADD2.F32 R28, -RZ, R27.H0_H0 ;  /* 0x2000001bff1c7230 */ /* 0x000fe20000004100 */
[----:B------:R-:W-:-:S04]  /*2e40*/  PRMT R27, RZ, 0x7610, R27 ;  /* 0x00007610ff1b7816 */ /* 0x000fc8000000001b */
[----:B------:R-:W-:-:S04]  /*2e50*/  FMUL R28, R28, R7 ;  /* 0x000000071c1c7220 */ /* 0x000fc80000400000 */
[----:B------:R-:W-:-:S05]  /*2e60*/  FFMA R28, R77, R3, R28 ;  /* 0x000000034d1c7223 */ /* 0x000fca000000001c */
[----:B---3--:R-:W-:-:S05]  /*2e70*/  F2FP.SATFINITE.E4M3.F32.PACK_AB_MERGE_C R29, RZ, R28, RZ ;  /* 0x0000001cff1d723e */ /* 0x008fca00048070ff */
[----:B------:R3:W-:Y:S01]  /*2e80*/  @!P2 STG.E.U8 desc[UR16][R10.64], R29 ;  /* 0x0000001d0a00a986 */ /* 0x0007e2000c101110 */
[----:B------:R-:W-:Y:S05]  /*2e90*/  @P1 BRA `(.L_x_47) ;  /* 0x0000000000041947 */ /* 0x000fea0003800000 */
[----:B------:R0:W5:Y:S02]  /*2ea0*/  LDG.E.U8 R27, desc[UR16][R22.64+0x1] ;  /* 0x00000110161b7981 */ /* 0x000164000c1e1100 */
.L_x_47:
[----:B------:R-:W-:Y:S05]  /*2eb0*/  BSYNC B1 ;  /* 0x0000000000017941 */ /* 0x000fea0003800000 */
.L_x_46:
[----:B-----5:R-:W-:Y:S01]  /*2ec0*/  LOP3.LUT R27, R27, 0xff, RZ, 0xc0, !PT ;  /* 0x000000ff1b1b7812 */ /* 0x020fe200078ec0ff */
[----:B------:R-:W-:Y:S01]  /*2ed0*/  BSSY B1, `(.L_x_48) ;  /* 0x000000c000017945 */ /* 0x000fe20003800000 */
[----:B------:R-:W-:Y:S02]  /*2ee0*/  ISETP.GE.AND P2, PT, R26, 0x9, PT ;  /* 0x000000091a00780c */ /* 0x000fe40003f46270 */
[----:B------:R-:W-:Y:S02]  /*2ef0*/  F2FP.F16.E4M3.UNPACK_B R27, R27 ;  /* 0x0000001bff1b723e */ /* 0x000fe400020006ff */
[----:B------:R-:W-:-:S03]  /*2f00*/  ISETP.LT.OR P3, PT, R25, 0x1, !P2 ;  /* 0x000000011900780c */ /* 0x000fc60005761670 */
[----:B------:R-:W-:-:S05]  /*2f10*/  HADD2.F32 R28, -RZ, R27.H0_H0 ;  /* 0x2000001bff1c7230 */ /* 0x000fca0000004100 */
[----:B------:R-:W-:-:S04]  /*2f20*/  FMUL R27, R28, R7 ;  /* 0x000000071c1b7220 */ /* 0x000fc80000400000 */
[----:B------:R-:W-:-:S05]  /*2f30*/  FFMA R27, R78, R3, R27 ;  /* 0x000000034e1b7223 */ /* 0x000fca000000001b */
[----:B---3--:R-:W-:Y:S02]  /*2f40*/  F2FP.SATFINITE.E4M3.F32.PACK_AB_MERGE_C R29, RZ, R27, RZ ;  /* 0x0000001bff1d723e */ /* 0x008fe400048070ff */
[----:B------:R-:W-:-:S03]  /*2f50*/  PRMT R27, RZ, 0x7610, R27 ;  /* 0x00007610ff1b7816 */ /* 0x000fc6000000001b */
[----:B------:R3:W-:Y:S01]  /*2f60*/  @!P1 STG.E.U8 desc[UR16][R10.64+0x1], R29 ;  /* 0x0000011d0a009986 */ /* 0x0007e2000c101110 */
[----:B------:R-:W-:Y:S05]  /*2f70*/  @P3 BRA `(.L_x_49) ;  /* 0x0000000000043947 */ /* 0x000fea0003800000 */
[----:B------:R0:W5:Y:S02]  /*2f80*/  LDG.E.U8 R27, desc[UR16][R12.64+0x8] ;  /* 0x000008100c1b7981 */ /* 0x000164000c1e1100 */
.L_x_49:
[----:B------:R-:W-:Y:S05]  /*2f90*/  BSYNC B1 ;  /* 0x0000000000017941 */ /* 0x000fea0003800000 */
.L_x_48:
        /* <DEDUP_REMOVED lines=13> */
.L_x_51:
[----:B------:R-:W-:Y:S05]  /*3070*/  BSYNC B1 ;  /* 0x0000000000017941 */ /* 0x000fea0003800000 */
.L_x_50:
[----:B-----5:R-:W-:Y:S01]  /*3080*/  LOP3.LUT R27, R27, 0xff, RZ, 0xc0, !PT ;  /* 0x000000ff1b1b7812 */ /* 0x020fe200078ec0ff */
[----:B------:R-:W-:Y:S01]  /*3090*/  BSSY B1, `(.L_x_52) ;  /* 0x000000b000017945 */ /* 0x000fe20003800000 */
[----:B------:R-:W-:Y:S02]  /*30a0*/  ISETP.LT.OR P2, PT, R25, 0x9, !P2 ;  /* 0x000000091900780c */ /* 0x000fe40005741670 */
[----:B------:R-:W-:-:S05]  /*30b0*/  F2FP.F16.E4M3.UNPACK_B R27, R27 ;  /* 0x0000001bff1b723e */ /* 0x000fca00020006ff */
        /* <DEDUP_REMOVED lines=8> */
.L_x_53:
[----:B------:R-:W-:Y:S05]  /*3140*/  BSYNC B1 ;  /* 0x0000000000017941 */ /* 0x000fea0003800000 */
.L_x_52:
        /* <DEDUP_REMOVED lines=12> */
.L_x_55:
[----:B------:R-:W-:Y:S05]  /*3210*/  BSYNC B1 ;  /* 0x0000000000017941 */ /* 0x000fea0003800000 */
.L_x_54:
        /* <DEDUP_REMOVED lines=13> */
.L_x_57:
[----:B------:R-:W-:Y:S05]  /*32f0*/  BSYNC B1 ;  /* 0x0000000000017941 */ /* 0x000fea0003800000 */
.L_x_56:
        /* <DEDUP_REMOVED lines=13> */
.L_x_59:
[----:B------:R-:W-:Y:S05]  /*33d0*/  BSYNC B1 ;  /* 0x0000000000017941 */ /* 0x000fea0003800000 */
.L_x_58:
        /* <DEDUP_REMOVED lines=12> */
.L_x_61:
[----:B------:R-:W-:Y:S05]  /*34a0*/  BSYNC B1 ;  /* 0x0000000000017941 */ /* 0x000fea0003800000 */
.L_x_60:
        /* <DEDUP_REMOVED lines=12> */
.L_x_63:
[----:B------:R-:W-:Y:S05]  /*3570*/  BSYNC B1 ;  /* 0x0000000000017941 */ /* 0x000fea0003800000 */
.L_x_62:
        /* <DEDUP_REMOVED lines=13> */
.L_x_65:
[----:B------:R-:W-:Y:S05]  /*3650*/  BSYNC B1 ;  /* 0x0000000000017941 */ /* 0x000fea0003800000 */
.L_x_64:
        /* <DEDUP_REMOVED lines=13> */
.L_x_67:
[----:B------:R-:W-:Y:S05]  /*3730*/  BSYNC B1 ;  /* 0x0000000000017941 */ /* 0x000fea0003800000 */
.L_x_66:
        /* <DEDUP_REMOVED lines=12> */
.L_x_69:
[----:B------:R-:W-:Y:S05]  /*3800*/  BSYNC B1 ;  /* 0x0000000000017941 */ /* 0x000fea0003800000 */
.L_x_68:
        /* <DEDUP_REMOVED lines=12> */
.L_x_71:
[----:B------:R-:W-:Y:S05]  /*38d0*/  BSYNC B1 ;  /* 0x0000000000017941 */ /* 0x000fea0003800000 */
.L_x_70:
        /* <DEDUP_REMOVED lines=13> */
.L_x_73:
[----:B------:R-:W-:Y:S05]  /*39b0*/  BSYNC B1 ;  /* 0x0000000000017941 */ /* 0x000fea0003800000 */
.L_x_72:
        /* <DEDUP_REMOVED lines=13> */
.L_x_75:
[----:B------:R-:W-:Y:S05]  /*3a90*/  BSYNC B1 ;  /* 0x0000000000017941 */ /* 0x000fea0003800000 */
.L_x_74:
        /* <DEDUP_REMOVED lines=12> */
.L_x_77:
[----:B------:R-:W-:Y:S05]  /*3b60*/  BSYNC B1 ;  /* 0x0000000000017941 */ /* 0x000fea0003800000 */
.L_x_76:
        /* <DEDUP_REMOVED lines=12> */
.L_x_79:
[----:B------:R-:W-:Y:S05]  /*3c30*/  BSYNC B1 ;  /* 0x0000000000017941 */ /* 0x000fea0003800000 */
.L_x_78:
        /* <DEDUP_REMOVED lines=13> */
.L_x_81:
[----:B------:R-:W-:Y:S05]  /*3d10*/  BSYNC B1 ;  /* 0x0000000000017941 */ /* 0x000fea0003800000 */
.L_x_80:
        /* <DEDUP_REMOVED lines=13> */
.L_x_83:
[----:B------:R-:W-:Y:S05]  /*3df0*/  BSYNC B1 ;  /* 0x0000000000017941 */ /* 0x000fea0003800000 */
.L_x_82:
        /* <DEDUP_REMOVED lines=12> */
.L_x_85:
[----:B------:R-:W-:Y:S05]  /*3ec0*/  BSYNC B1 ;  /* 0x0000000000017941 */ /* 0x000fea0003800000 */
.L_x_84:
        /* <DEDUP_REMOVED lines=12> */
.L_x_87:
[----:B------:R-:W-:Y:S05]  /*3f90*/  BSYNC B1 ;  /* 0x0000000000017941 */ /* 0x000fea0003800000 */
.L_x_86:
        /* <DEDUP_REMOVED lines=13> */
.L_x_89:
[----:B------:R-:W-:Y:S05]  /*4070*/  BSYNC B1 ;  /* 0x0000000000017941 */ /* 0x000fea0003800000 */
.L_x_88:
[----:B-----5:R-:W-:Y:S01]  /*4080*/  LOP3.LUT R27, R27, 0xff, RZ, 0xc0, !PT ;  /* 0x000000ff1b1b7812 */ /* 0x020fe200078ec0ff */
[----:B------:R-:W-:Y:S01]  /*4090*/  BSSY B1, `(.L_x_90) ;  /* 0x000000c000017945 */ /* 0x000fe20003800000 */
[----:B------:R-:W-:Y:S02]  /*40a0*/  ISETP.GE.AND P1, PT, R26, 0x32, PT ;  /* 0x000000321a00780c */ /* 0x000fe40003f26270 */
[----:B------:R-:W-:Y:S02]  /*40b0*/  F2FP.F16.E4M3.UNPACK_B R27, R27 ;  /* 0x0000001bff1b723e */ /* 0x000fe400020006ff */
[----:B------:R-:W-:-:S03]  /*40c0*/  ISETP.LT.OR P5, PT, R25, 0x1, !P1 ;  /* 0x000000011900780c */ /* 0x000fc60004fa1670 */
[----:B------:R-:W-:-:S05]  /*40d0*/  HADD2.F32 R28, -RZ, R27.H0_H0 ;  /* 0x2000001bff1c7230 */ /* 0x000fca0000004100 */
[----:B------:R-:W-:-:S04]  /*40e0*/  FMUL R28, R28, R7 ;  /* 0x000000071c1c7220 */ /* 0x000fc80000400000 */
[----:B------:R-:W-:Y:S01]  /*40f0*/  FFMA R28, R21, R3, R28 ;  /* 0x00000003151c7223 */ /* 0x000fe2000000001c */
[----:B------:R-:W-:-:S04]  /*4100*/  PRMT R21, RZ, 0x7610, R21 ;  /* 0x00007610ff157816 */ /* 0x000fc80000000015 */
[----:B------:R-:W-:-:S05]  /*4110*/  F2FP.SATFINITE.E4M3.F32.PACK_AB_MERGE_C R27, RZ, R28, RZ ;  /* 0x0000001cff1b723e */ /* 0x000fca00048070ff */
[----:B------:R0:W-:Y:S01]  /*4120*/  @!P3 STG.E.U8 desc[UR16][R8.64+0x30], R27 ;  /* 0x0000301b0800b986 */ /* 0x0001e2000c101110 */
[----:B------:R-:W-:Y:S05]  /*4130*/  @P5 BRA `(.L_x_91) ;  /* 0x0000000000045947 */ /* 0x000fea0003800000 */
[----:B------:R0:W5:Y:S02]  /*4140*/  LDG.E.U8 R21, desc[UR16][R12.64+0x31] ;  /* 0x000031100c157981 */ /* 0x000164000c1e1100 */
.L_x_91:
[----:B------:R-:W-:Y:S05]  /*4150*/  BSYNC B1 ;  /* 0x0000000000017941 */ /* 0x000fea0003800000 */
.L_x_90:
[----:B-----5:R-:W-:Y:S01]  /*4160*/  LOP3.LUT R21, R21, 0xff, RZ, 0xc0, !PT ;  /* 0x000000ff15157812 */ /* 0x020fe200078ec0ff */
[----:B------:R-:W-:Y:S01]  /*4170*/  BSSY B1, `(.L_x_92) ;  /* 0x000000b000017945 */ /* 0x000fe20003800000 */
[----:B------:R-:W-:Y:S02]  /*4180*/  ISETP.LT.OR P2, PT, R25, 0x9, !P2 ;  /* 0x000000091900780c */ /* 0x000fe40005741670 */
[----:B------:R-:W-:-:S05]  /*4190*/  F2FP.F16.E4M3.UNPACK_B R21, R21 ;  /* 0x00000015ff15723e */ /* 0x000fca00020006ff */
        /* <DEDUP_REMOVED lines=8> */
.L_x_93:
[----:B------:R-:W-:Y:S05]  /*4220*/  BSYNC B1 ;  /* 0x0000000000017941 */ /* 0x000fea0003800000 */
.L_x_92:
        /* <DEDUP_REMOVED lines=8> */
[----:B0-----:R-:W-:-:S05]  /*42b0*/  F2FP.SATFINITE.E4M3.F32.PACK_AB_MERGE_C R21, RZ, R20, RZ ;  /* 0x00000014ff15723e */ /* 0x001fca00048070ff */
[----:B------:R0:W-:Y:S01]  /*42c0*/  @!P2 STG.E.U8 desc[UR16][R10.64+0x30], R21 ;  /* 0x000030150a00a986 */ /* 0x0001e2000c101110 */
[----:B------:R-:W-:Y:S05]  /*42d0*/  @P1 BRA `(.L_x_95) ;  /* 0x0000000000041947 */ /* 0x000fea0003800000 */
[----:B------:R0:W5:Y:S02]  /*42e0*/  LDG.E.U8 R19, desc[UR16][R22.64+0x31] ;  /* 0x0000311016137981 */ /* 0x000164000c1e1100 */
.L_x_95:
[----:B------:R-:W-:Y:S05]  /*42f0*/  BSYNC B1 ;  /* 0x0000000000017941 */ /* 0x000fea0003800000 */
.L_x_94:
        /* <DEDUP_REMOVED lines=13> */
.L_x_97:
[----:B------:R-:W-:Y:S05]  /*43d0*/  BSYNC B1 ;  /* 0x0000000000017941 */ /* 0x000fea0003800000 */
.L_x_96:
        /* <DEDUP_REMOVED lines=13> */
.L_x_99:
[----:B------:R-:W-:Y:S05]  /*44b0*/  BSYNC B1 ;  /* 0x0000000000017941 */ /* 0x000fea0003800000 */
.L_x_98:
[----:B-----5:R-:W-:Y:S01]  /*44c0*/  LOP3.LUT R17, R17, 0xff, RZ, 0xc0, !PT ;  /* 0x000000ff11117812 */ /* 0x020fe200078ec0ff */
[----:B------:R-:W-:Y:S01]  /*44d0*/  BSSY B1, `(.L_x_100) ;  /* 0x000000b000017945 */ /* 0x000fe20003800000 */
[----:B------:R-:W-:Y:S02]  /*44e0*/  ISETP.LT.OR P2, PT, R25, 0x9, !P2 ;  /* 0x000000091900780c */ /* 0x000fe40005741670 */
[----:B------:R-:W-:-:S05]  /*44f0*/  F2FP.F16.E4M3.UNPACK_B R17, R17 ;  /* 0x00000011ff11723e */ /* 0x000fca00020006ff */
[----:B0-2---:R-:W-:-:S05]  /*4500*/  HADD2.F32 R12, -RZ, R17.H0_H0 ;  /* 0x20000011ff0c7230 */ /* 0x005fca0000004100 */
[----:B------:R-:W-:Y:S01]  /*4510*/  FMUL R13, R12, R7 ;  /* 0x000000070c0d7220 */ /* 0x000fe20000400000 */
[----:B------:R-:W-:-:S03]  /*4520*/  PRMT R12, RZ, 0x7610, R12 ;  /* 0x00007610ff0c7816 */ /* 0x000fc6000000000c */
[----:B------:R-:W-:-:S05]  /*4530*/  FFMA R13, R16, R3, R13 ;  /* 0x00000003100d7223 */ /* 0x000fca000000000d */
[----:B------:R-:W-:-:S05]  /*4540*/  F2FP.SATFINITE.E4M3.F32.PACK_AB_MERGE_C R13, RZ, R13, RZ ;  /* 0x0000000dff0d723e */ /* 0x000fca00048070ff */
[----:B------:R0:W-:Y:S01]  /*4550*/  @!P5 STG.E.U8 desc[UR16][R8.64+0x39], R13 ;  /* 0x0000390d0800d986 */ /* 0x0001e2000c101110 */
[----:B------:R-:W-:Y:S05]  /*4560*/  @P2 BRA `(.L_x_101) ;  /* 0x0000000000042947 */ /* 0x000fea0003800000 */
[----:B------:R2:W5:Y:S02]  /*4570*/  LDG.E.U8 R12, desc[UR16][R22.64+0x38] ;  /* 0x00003810160c7981 */ /* 0x000564000c1e1100 */
.L_x_101:
[----:B------:R-:W-:Y:S05]  /*4580*/  BSYNC B1 ;  /* 0x0000000000017941 */ /* 0x000fea0003800000 */
.L_x_100:
[----:B-----5:R-:W-:Y:S01]  /*4590*/  LOP3.LUT R12, R12, 0xff, RZ, 0xc0, !PT ;  /* 0x000000ff0c0c7812 */ /* 0x020fe200078ec0ff */
[----:B------:R-:W-:Y:S01]  /*45a0*/  BSSY B1, `(.L_x_102) ;  /* 0x000000b000017945 */ /* 0x000fe20003800000 */
[----:B------:R-:W-:Y:S02]  /*45b0*/  ISETP.LT.OR P1, PT, R25, 0x9, !P1 ;  /* 0x000000091900780c */ /* 0x000fe40004f21670 */
[----:B------:R-:W-:Y:S02]  /*45c0*/  F2FP.F16.E4M3.UNPACK_B R12, R12 ;  /* 0x0000000cff0c723e */ /* 0x000fe400020006ff */
[----:B01----:R-:W-:-:S03]  /*45d0*/  PRMT R8, RZ, 0x7610, R8 ;  /* 0x00007610ff087816 */ /* 0x003fc60000000008 */
[----:B------:R-:W-:-:S05]  /*45e0*/  HADD2.F32 R12, -RZ, R12.H0_H0 ;  /* 0x2000000cff0c7230 */ /* 0x000fca0000004100 */
[----:B------:R-:W-:-:S04]  /*45f0*/  FMUL R12, R12, R7 ;  /* 0x000000070c0c7220 */ /* 0x000fc80000400000 */
[----:B------:R-:W-:-:S05]  /*4600*/  FFMA R12, R15, R3, R12 ;  /* 0x000000030f0c7223 */ /* 0x000fca000000000c */
[----:B------:R-:W-:-:S05]  /*4610*/  F2FP.SATFINITE.E4M3.F32.PACK_AB_MERGE_C R9, RZ, R12, RZ ;  /* 0x0000000cff09723e */ /* 0x000fca00048070ff */
[----:B------:R0:W-:Y:S01]  /*4620*/  @!P2 STG.E.U8 desc[UR16][R10.64+0x38], R9 ;  /* 0x000038090a00a986 */ /* 0x0001e2000c101110 */
[----:B------:R-:W-:Y:S05]  /*4630*/  @P1 BRA `(.L_x_103) ;  /* 0x0000000000041947 */ /* 0x000fea0003800000 */
[----:B------:R1:W5:Y:S02]  /*4640*/  LDG.E.U8 R8, desc[UR16][R22.64+0x39] ;  /* 0x0000391016087981 */ /* 0x000364000c1e1100 */
.L_x_103:
[----:B------:R-:W-:Y:S05]  /*4650*/  BSYNC B1 ;  /* 0x0000000000017941 */ /* 0x000fea0003800000 */
.L_x_102:
[----:B------:R-:W-:Y:S05]  /*4660*/  @P1 BRA `(.L_x_104) ;  /* 0x0000000800601947 */ /* 0x000fea0003800000 */
[----:B-----5:R-:W-:-:S04]  /*4670*/  LOP3.LUT R8, R8, 0xff, RZ, 0xc0, !PT ;  /* 0x000000ff08087812 */ /* 0x020fc800078ec0ff */
[----:B------:R-:W-:-:S05]  /*4680*/  F2FP.F16.E4M3.UNPACK_B R8, R8 ;  /* 0x00000008ff08723e */ /* 0x000fca00020006ff */
[----:B------:R-:W-:-:S05]  /*4690*/  HADD2.F32 R8, -RZ, R8.H0_H0 ;  /* 0x20000008ff087230 */ /* 0x000fca0000004100 */
[----:B0-----:R-:W-:-:S04]  /*46a0*/  FMUL R9, R8, R7 ;  /* 0x0000000708097220 */ /* 0x001fc80000400000 */
[----:B------:R-:W-:-:S05]  /*46b0*/  FFMA R9, R14, R3, R9 ;  /* 0x000000030e097223 */ /* 0x000fca0000000009 */
[----:B------:R-:W-:-:S05]  /*46c0*/  F2FP.SATFINITE.E4M3.F32.PACK_AB_MERGE_C R9, RZ, R9, RZ ;  /* 0x00000009ff09723e */ /* 0x000fca00048070ff */
[----:B------:R0:W-:Y:S01]  /*46d0*/  STG.E.U8 desc[UR16][R10.64+0x39], R9 ;  /* 0x000039090a007986 */ /* 0x0001e2000c101110 */
[----:B------:R-:W-:Y:S05]  /*46e0*/  BRA `(.L_x_104) ;  /* 0x0000000800407947 */ /* 0x000fea0003800000 */
.L_x_39:
[----:B------:R-:W-:Y:S01]  /*46f0*/  ISETP.GE.AND P1, PT, R26, 0x2, PT ;  /* 0x000000021a00780c */ /* 0x000fe20003f26270 */
[-C--:B--2---:R-:W-:Y:S01]  /*4700*/  FMUL R80, R80, R3.reuse ;  /* 0x0000000350507220 */ /* 0x084fe20000400000 */
[----:B------:R-:W-:Y:S01]  /*4710*/  ISETP.GE.AND P3, PT, R26, 0x1, PT ;  /* 0x000000011a00780c */ /* 0x000fe20003f66270 */
[-C--:B------:R-:W-:Y:S01]  /*4720*/  FMUL R79, R79, R3.reuse ;  /* 0x000000034f4f7220 */ /* 0x080fe20000400000 */
[----:B------:R-:W-:Y:S01]  /*4730*/  ISETP.LT.OR P5, PT, R25, 0x1, !P1 ;  /* 0x000000011900780c */ /* 0x000fe20004fa1670 */
[-C--:B------:R-:W-:Y:S01]  /*4740*/  FMUL R77, R77, R3.reuse ;  /* 0x000000034d4d7220 */ /* 0x080fe20000400000 */
[C---:B------:R-:W-:Y:S01]  /*4750*/  ISETP.LT.OR P2, PT, R25.reuse, 0x1, !P3 ;  /* 0x000000011900780c */ /* 0x040fe20005f41670 */
[-C--:B------:R-:W-:Y:S01]  /*4760*/  FMUL R78, R78, R3.reuse ;  /* 0x000000034e4e7220 */ /* 0x080fe20000400000 */
[----:B------:R-:W-:Y:S01]  /*4770*/  ISETP.LT.OR P3, PT, R25, 0x9, !P3 ;  /* 0x000000091900780c */ /* 0x000fe20005f61670 */
[-C--:B------:R-:W-:Y:S01]  /*4780*/  FMUL R75, R75, R3.reuse ;  /* 0x000000034b4b7220 */ /* 0x080fe20000400000 */
[----:B------:R-:W-:Y:S01]  /*4790*/  F2FP.SATFINITE.E4M3.F32.PACK_AB_MERGE_C R13, RZ, R80, RZ ;  /* 0x00000050ff0d723e */ /* 0x000fe200048070ff */
[----:B------:R-:W-:Y:S01]  /*47a0*/  FMUL R76, R76, R3 ;  /* 0x000000034c4c7220 */ /* 0x000fe20000400000 */
[----:B------:R-:W-:Y:S01]  /*47b0*/  F2FP.SATFINITE.E4M3.F32.PACK_AB_MERGE_C R79, RZ, R79, RZ ;  /* 0x0000004fff4f723e */ /* 0x000fe200048070ff */
[----:B------:R-:W-:Y:S01]  /*47c0*/  FMUL R73, R73, R3 ;  /* 0x0000000349497220 */ /* 0x000fe20000400000 */
[----:B------:R-:W-:Y:S01]  /*47d0*/  F2FP.SATFINITE.E4M3.F32.PACK_AB_MERGE_C R77, RZ, R77, RZ ;  /* 0x0000004dff4d723e */ /* 0x000fe200048070ff */
[-C--:B------:R-:W-:Y:S01]  /*47e0*/  FMUL R74, R74, R3.reuse ;  /* 0x000000034a4a7220 */ /* 0x080fe20000400000 */
[C---:B------:R-:W-:Y:S01]  /*47f0*/  ISETP.LT.OR P1, PT, R25.reuse, 0x9, !P1 ;  /* 0x000000091900780c */ /* 0x040fe20004f21670 */
[----:B------:R0:W-:Y:S01]  /*4800*/  @!P5 STG.E.U8 desc[UR16][R8.64+0x1], R13 ;  /* 0x0000010d0800d986 */ /* 0x0001e2000c101110 */
[----:B------:R-:W-:Y:S01]  /*4810*/  ISETP.GE.AND P5, PT, R26, 0x9, PT ;  /* 0x000000091a00780c */ /* 0x000fe20003fa6270 */
[----:B------:R-:W-:Y:S01]  /*4820*/  FMUL R72, R72, R3 ;  /* 0x0000000348487220 */ /* 0x000fe20000400000 */
[----:B------:R-:W-:Y:S01]  /*4830*/  F2FP.SATFINITE.E4M3.F32.PACK_AB_MERGE_C R75, RZ, R75, RZ ;  /* 0x0000004bff4b723e */ /* 0x000fe200048070ff */
[----:B------:R-:W-:Y:S01]  /*4840*/  @!P2 STG.E.U8 desc[UR16][R8.64], R79 ;  /* 0x0000004f0800a986 */ /* 0x000fe2000c101110 */
[----:B------:R-:W-:Y:S01]  /*4850*/  ISETP.GE.AND P2, PT, R26, 0xa, PT ;  /* 0x0000000a1a00780c */ /* 0x000fe20003f46270 */
[-C--:B------:R-:W-:Y:S01]  /*4860*/  FMUL R70, R70, R3.reuse ;  /* 0x0000000346467220 */ /* 0x080fe20000400000 */
[----:B------:R-:W-:Y:S01]  /*4870*/  F2FP.SATFINITE.E4M3.F32.PACK_AB_MERGE_C R23, RZ, R76, RZ ;  /* 0x0000004cff17723e */ /* 0x000fe200048070ff */
[----:B------:R-:W-:Y:S01]  /*4880*/  @!P3 STG.E.U8 desc[UR16][R10.64], R77 ;  /* 0x0000004d0a00b986 */ /* 0x000fe2000c101110 */
[----:B------:R-:W-:Y:S01]  /*4890*/  ISETP.LT.OR P3, PT, R25, 0x1, !P5 ;  /* 0x000000011900780c */ /* 0x000fe20006f61670 */
[-C--:B------:R-:W-:Y:S01]  /*48a0*/  FMUL R69, R69, R3.reuse ;  /* 0x0000000345457220 */ /* 0x080fe20000400000 */
[C---:B------:R-:W-:Y:S01]  /*48b0*/  ISETP.LT.OR P6, PT, R25.reuse, 0x1, !P2 ;  /* 0x000000011900780c */ /* 0x040fe200057c1670 */
[-C--:B------:R-:W-:Y:S01]  /*48c0*/  FMUL R68, R68, R3.reuse ;  /* 0x0000000344447220 */ /* 0x080fe20000400000 */
[----:B------:R-:W-:Y:S01]  /*48d0*/  ISETP.LT.OR P5, PT, R25, 0x9, !P5 ;  /* 0x000000091900780c */ /* 0x000fe20006fa1670 */
[-C--:B------:R-:W-:Y:S01]  /*48e0*/  FMUL R67, R67, R3.reuse ;  /* 0x0000000343437220 */ /* 0x080fe20000400000 */
[----:B0-----:R-:W-:Y:S01]  /*48f0*/  F2FP.SATFINITE.E4M3.F32.PACK_AB_MERGE_C R13, RZ, R78, RZ ;  /* 0x0000004eff0d723e */ /* 0x001fe200048070ff */
[----:B------:R-:W-:Y:S01]  /*4900*/  FMUL R66, R66, R3 ;  /* 0x0000000342427220 */ /* 0x000fe20000400000 */
[----:B------:R-:W-:Y:S01]  /*4910*/  F2FP.SATFINITE.E4M3.F32.PACK_AB_MERGE_C R73, RZ, R73, RZ ;  /* 0x00000049ff49723e */ /* 0x000fe200048070ff */
[-C--:B------:R-:W-:Y:S01]  /*4920*/  FMUL R65, R65, R3.reuse ;  /* 0x0000000341417220 */ /* 0x080fe20000400000 */
[C---:B------:R-:W-:Y:S01]  /*4930*/  ISETP.LT.OR P2, PT, R25.reuse, 0x9, !P2 ;  /* 0x000000091900780c */ /* 0x040fe20005741670 */
[----:B------:R0:W-:Y:S01]  /*4940*/  @!P1 STG.E.U8 desc[UR16][R10.64+0x1], R13 ;  /* 0x0000010d0a009986 */ /* 0x0001e2000c101110 */
[----:B------:R-:W-:Y:S01]  /*4950*/  ISETP.GE.AND P1, PT, R26, 0x12, PT ;  /* 0x000000121a00780c */ /* 0x000fe20003f26270 */
[-C--:B------:R-:W-:Y:S01]  /*4960*/  FMUL R64, R64, R3.reuse ;  /* 0x0000000340407220 */ /* 0x080fe20000400000 */
[----:B------:R-:W-:Y:S01]  /*4970*/  F2FP.SATFINITE.E4M3.F32.PACK_AB_MERGE_C R27, RZ, R70, RZ ;  /* 0x00000046ff1b723e */ /* 0x000fe200048070ff */
[----:B------:R-:W-:Y:S01]  /*4980*/  @!P3 STG.E.U8 desc[UR16][R8.64+0x8], R75 ;  /* 0x0000084b0800b986 */ /* 0x000fe2000c101110 */
[----:B------:R-:W-:Y:S01]  /*4990*/  ISETP.GE.AND P3, PT, R26, 0x11, PT ;  /* 0x000000111a00780c */ /* 0x000fe20003f66270 */
[----:B------:R-:W-:Y:S01]  /*49a0*/  FMUL R62, R62, R3 ;  /* 0x000000033e3e7220 */ /* 0x000fe20000400000 */
[----:B------:R-:W-:Y:S01]  /*49b0*/  F2FP.SATFINITE.E4M3.F32.PACK_AB_MERGE_C R69, RZ, R69, RZ ;  /* 0x00000045ff45723e */ /* 0x000fe200048070ff */
[----:B------:R1:W-:Y:S01]  /*49c0*/  @!P6 STG.E.U8 desc[UR16][R8.64+0x9], R23 ;  /* 0x000009170800e986 */ /* 0x0003e2000c101110 */
[----:B------:R-:W-:Y:S01]  /*49d0*/  ISETP.LT.OR P6, PT, R25, 0x1, !P1 ;  /* 0x000000011900780c */ /* 0x000fe20004fc1670 */
[-C--:B------:R-:W-:Y:S01]  /*49e0*/  FMUL R63, R63, R3.reuse ;  /* 0x000000033f3f7220 */ /* 0x080fe20000400000 */
[C---:B------:R-:W-:Y:S01]  /*49f0*/  ISETP.LT.OR P1, PT, R25.reuse, 0x9, !P1 ;  /* 0x000000091900780c */ /* 0x040fe20004f21670 */
[----:B------:R-:W-:Y:S01]  /*4a00*/  @!P5 STG.E.U8 desc[UR16][R10.64+0x8], R73 ;  /* 0x000008490a00d986 */ /* 0x000fe2000c101110 */
[----:B------:R-:W-:Y:S01]  /*4a10*/  ISETP.LT.OR P5, PT, R25, 0x1, !P3 ;  /* 0x000000011900780c */ /* 0x000fe20005fa1670 */
[-C--:B------:R-:W-:Y:S01]  /*4a20*/  FMUL R61, R61, R3.reuse ;  /* 0x000000033d3d7220 */ /* 0x080fe20000400000 */
[----:B------:R-:W-:Y:S01]  /*4a30*/  ISETP.LT.OR P3, PT, R25, 0x9, !P3 ;  /* 0x000000091900780c */ /* 0x000fe20005f61670 */
[-C--:B------:R-:W-:Y:S01]  /*4a40*/  FMUL R60, R60, R3.reuse ;  /* 0x000000033c3c7220 */ /* 0x080fe20000400000 */
[----:B0-----:R-:W-:Y:S01]  /*4a50*/  F2FP.SATFINITE.E4M3.F32.PACK_AB_MERGE_C R13, RZ, R74, RZ ;  /* 0x0000004aff0d723e */ /* 0x001fe200048070ff */
[----:B------:R-:W-:Y:S01]  /*4a60*/  FMUL R58, R58, R3 ;  /* 0x000000033a3a7220 */ /* 0x000fe20000400000 */
[----:B------:R-:W-:Y:S01]  /*4a70*/  F2FP.SATFINITE.E4M3.F32.PACK_AB_MERGE_C R67, RZ, R67, RZ ;  /* 0x00000043ff43723e */ /* 0x000fe200048070ff */
[-C--:B------:R-:W-:Y:S01]  /*4a80*/  FMUL R59, R59, R3.reuse ;  /* 0x000000033b3b7220 */ /* 0x080fe20000400000 */
[----:B-1----:R-:W-:Y:S01]  /*4a90*/  F2FP.SATFINITE.E4M3.F32.PACK_AB_MERGE_C R23, RZ, R72, RZ ;  /* 0x00000048ff17723e */ /* 0x002fe200048070ff */
[----:B------:R0:W-:Y:S01]  /*4aa0*/  @!P2 STG.E.U8 desc[UR16][R10.64+0x9], R13 ;  /* 0x0000090d0a00a986 */ /* 0x0001e2000c101110 */
[C---:B------:R-:W-:Y:S01]  /*4ab0*/  ISETP.GE.AND P2, PT, R26.reuse, 0x1a, PT ;  /* 0x0000001a1a00780c */ /* 0x040fe20003f46270 */
[----:B------:R-:W-:Y:S01]  /*4ac0*/  FMUL R57, R57, R3 ;  /* 0x0000000339397220 */ /* 0x000fe20000400000 */
[----:B------:R-:W-:Y:S01]  /*4ad0*/  F2FP.SATFINITE.E4M3.F32.PACK_AB_MERGE_C R65, RZ, R65, RZ ;  /* 0x00000041ff41723e */ /* 0x000fe200048070ff */
[----:B------:R1:W-:Y:S01]  /*4ae0*/  @!P5 STG.E.U8 desc[UR16][R8.64+0x10], R23 ;  /* 0x000010170800d986 */ /* 0x0003e2000c101110 */
[----:B------:R-:W-:Y:S01]  /*4af0*/  ISETP.GE.AND P5, PT, R26, 0x19, PT ;  /* 0x000000191a00780c */ /* 0x000fe20003fa6270 */
[----:B------:R-:W-:Y:S01]  /*4b00*/  FMUL R56, R56, R3 ;  /* 0x0000000338387220 */ /* 0x000fe20000400000 */
[----:B------:R-:W-:Y:S01]  /*4b10*/  F2FP.SATFINITE.E4M3.F32.PACK_AB_MERGE_C R63, RZ, R63, RZ ;  /* 0x0000003fff3f723e */ /* 0x000fe200048070ff */
[----:B------:R-:W-:Y:S01]  /*4b20*/  @!P6 STG.E.U8 desc[UR16][R8.64+0x11], R27 ;  /* 0x0000111b0800e986 */ /* 0x000fe2000c101110 */
[----:B------:R-:W-:Y:S01]  /*4b30*/  ISETP.LT.OR P6, PT, R25, 0x1, !P2 ;  /* 0x000000011900780c */ /* 0x000fe200057c1670 */
[-C--:B------:R-:W-:Y:S01]  /*4b40*/  FMUL R21, R21, R3.reuse ;  /* 0x0000000315157220 */ /* 0x080fe20000400000 */
[C---:B------:R-:W-:Y:S01]  /*4b50*/  ISETP.LT.OR P2, PT, R25.reuse, 0x9, !P2 ;  /* 0x000000091900780c */ /* 0x040fe20005741670 */
[----:B------:R-:W-:Y:S01]  /*4b60*/  @!P3 STG.E.U8 desc[UR16][R10.64+0x10], R69 ;  /* 0x000010450a00b986 */ /* 0x000fe2000c101110 */
[C---:B------:R-:W-:Y:S01]  /*4b70*/  ISETP.LT.OR P3, PT, R25.reuse, 0x1, !P5 ;  /* 0x000000011900780c */ /* 0x040fe20006f61670 */
[-C--:B------:R-:W-:Y:S01]  /*4b80*/  FMUL R20, R20, R3.reuse ;  /* 0x0000000314147220 */ /* 0x080fe20000400000 */
[----:B------:R-:W-:Y:S01]  /*4b90*/  ISETP.LT.OR P5, PT, R25, 0x9, !P5 ;  /* 0x000000091900780c */ /* 0x000fe20006fa1670 */
[-C--:B------:R-:W-:Y:S01]  /*4ba0*/  FMUL R19, R19, R3.reuse ;  /* 0x0000000313137220 */ /* 0x080fe20000400000 */
[----:B0-----:R-:W-:Y:S01]  /*4bb0*/  F2FP.SATFINITE.E4M3.F32.PACK_AB_MERGE_C R13, RZ, R68, RZ ;  /* 0x00000044ff0d723e */ /* 0x001fe200048070ff */
[-C--:B------:R-:W-:Y:S01]  /*4bc0*/  FMUL R18, R18, R3.reuse ;  /* 0x0000000312127220 */ /* 0x080fe20000400000 */
[----:B-1----:R-:W-:Y:S01]  /*4bd0*/  F2FP.SATFINITE.E4M3.F32.PACK_AB_MERGE_C R23, RZ, R66, RZ ;  /* 0x00000042ff17723e */ /* 0x002fe200048070ff */
[----:B------:R-:W-:Y:S01]  /*4be0*/  FMUL R17, R17, R3 ;  /* 0x0000000311117220 */ /* 0x000fe20000400000 */
[----:B------:R-:W-:Y:S01]  /*4bf0*/  F2FP.SATFINITE.E4M3.F32.PACK_AB_MERGE_C R61, RZ, R61, RZ ;  /* 0x0000003dff3d723e */ /* 0x000fe200048070ff */
[----:B------:R0:W-:Y:S01]  /*4c00*/  @!P1 STG.E.U8 desc[UR16][R10.64+0x11], R13 ;  /* 0x0000110d0a009986 */ /* 0x0001e2000c101110 */
[----:B------:R-:W-:Y:S01]  /*4c10*/  ISETP.GE.AND P1, PT, R26, 0x22, PT ;  /* 0x000000221a00780c */ /* 0x000fe20003f26270 */
[----:B------:R-:W-:Y:S01]  /*4c20*/  FMUL R16, R16, R3 ;  /* 0x0000000310107220 */ /* 0x000fe20000400000 */
[----:B------:R-:W-:Y:S01]  /*4c30*/  F2FP.SATFINITE.E4M3.F32.PACK_AB_MERGE_C R59, RZ, R59, RZ ;  /* 0x0000003bff3b723e */ /* 0x000fe200048070ff */
[----:B------:R-:W-:Y:S01]  /*4c40*/  @!P3 STG.E.U8 desc[UR16][R8.64+0x18], R67 ;  /* 0x000018430800b986 */ /* 0x000fe2000c101110 */
[----:B------:R-:W-:Y:S01]  /*4c50*/  ISETP.GE.AND P3, PT, R26, 0x21, PT ;  /* 0x000000211a00780c */ /* 0x000fe20003f66270 */
[----:B------:R-:W-:Y:S01]  /*4c60*/  FMUL R15, R15, R3 ;  /* 0x000000030f0f7220 */ /* 0x000fe20000400000 */
[----:B------:R-:W-:Y:S01]  /*4c70*/  F2FP.SATFINITE.E4M3.F32.PACK_AB_MERGE_C R57, RZ, R57, RZ ;  /* 0x00000039ff39723e */ /* 0x000fe200048070ff */
[----:B------:R1:W-:Y:S01]  /*4c80*/  @!P6 STG.E.U8 desc[UR16][R8.64+0x19], R23 ;  /* 0x000019170800e986 */ /* 0x0003e2000c101110 */
[C---:B------:R-:W-:Y:S01]  /*4c90*/  ISETP.LT.OR P6, PT, R25.reuse, 0x1, !P3 ;  /* 0x000000011900780c */ /* 0x040fe20005fc1670 */
[----:B------:R-:W-:Y:S01]  /*4ca0*/  FMUL R14, R14, R3 ;  /* 0x000000030e0e7220 */ /* 0x000fe20000400000 */
[C---:B------:R-:W-:Y:S01]  /*4cb0*/  ISETP.LT.OR P3, PT, R25.reuse, 0x9, !P3 ;  /* 0x000000091900780c */ /* 0x040fe20005f61670 */
[----:B------:R-:W-:Y:S01]  /*4cc0*/  @!P5 STG.E.U8 desc[UR16][R10.64+0x18], R65 ;  /* 0x000018410a00d986 */ /* 0x000fe2000c101110 */
[----:B------:R-:W-:-:S02]  /*4cd0*/  ISETP.LT.OR P5, PT, R25, 0x1, !P1 ;  /* 0x000000011900780c */ /* 0x000fc40004fa1670 */
[----:B0-----:R-:W-:Y:S02]  /*4ce0*/  F2FP.SATFINITE.E4M3.F32.PACK_AB_MERGE_C R13, RZ, R64, RZ ;  /* 0x00000040ff0d723e */ /* 0x001fe400048070ff */
[----:B------:R-:W-:Y:S02]  /*4cf0*/  ISETP.LT.OR P1, PT, R25, 0x9, !P1 ;  /* 0x000000091900780c */ /* 0x000fe40004f21670 */
[----:B------:R-:W-:Y:S01]  /*4d00*/  F2FP.SATFINITE.E4M3.F32.PACK_AB_MERGE_C R21, RZ, R21, RZ ;  /* 0x00000015ff15723e */ /* 0x000fe200048070ff */
[----:B------:R0:W-:Y:S01]  /*4d10*/  @!P2 STG.E.U8 desc[UR16][R10.64+0x19], R13 ;  /* 0x0000190d0a00a986 */ /* 0x0001e2000c101110 */
[----:B-1----:R-:W-:Y:S02]  /*4d20*/  F2FP.SATFINITE.E4M3.F32.PACK_AB_MERGE_C R23, RZ, R62, RZ ;  /* 0x0000003eff17723e */ /* 0x002fe400048070ff */
[----:B------:R-:W-:Y:S01]  /*4d30*/  ISETP.GE.AND P2, PT, R26, 0x2a, PT ;  /* 0x0000002a1a00780c */ /* 0x000fe20003f46270 */
[----:B------:R-:W-:Y:S01]  /*4d40*/  @!P6 STG.E.U8 desc[UR16][R8.64+0x20], R63 ;  /* 0x0000203f0800e986 */ /* 0x000fe2000c101110 */
[----:B------:R-:W-:-:S02]  /*4d50*/  F2FP.SATFINITE.E4M3.F32.PACK_AB_MERGE_C R19, RZ, R19, RZ ;  /* 0x00000013ff13723e */ /* 0x000fc400048070ff */
[----:B------:R-:W-:Y:S01]  /*4d60*/  F2FP.SATFINITE.E4M3.F32.PACK_AB_MERGE_C R17, RZ, R17, RZ ;  /* 0x00000011ff11723e */ /* 0x000fe200048070ff */
[----:B------:R1:W-:Y:S01]  /*4d70*/  @!P5 STG.E.U8 desc[UR16][R8.64+0x21], R23 ;  /* 0x000021170800d986 */ /* 0x0003e2000c101110 */
[----:B------:R-:W-:Y:S02]  /*4d80*/  ISETP.GE.AND P5, PT, R26, 0x29, PT ;  /* 0x000000291a00780c */ /* 0x000fe40003fa6270 */
[----:B------:R-:W-:Y:S01]  /*4d90*/  F2FP.SATFINITE.E4M3.F32.PACK_AB_MERGE_C R15, RZ, R15, RZ ;  /* 0x0000000fff0f723e */ /* 0x000fe200048070ff */
[----:B------:R-:W-:Y:S01]  /*4da0*/  @!P3 STG.E.U8 desc[UR16][R10.64+0x20], R61 ;  /* 0x0000203d0a00b986 */ /* 0x000fe2000c101110 */
[C---:B------:R-:W-:Y:S02]  /*4db0*/  ISETP.LT.OR P3, PT, R25.reuse, 0x1, !P2 ;  /* 0x000000011900780c */ /* 0x040fe40005761670 */
[C---:B------:R-:W-:Y:S02]  /*4dc0*/  ISETP.LT.OR P6, PT, R25.reuse, 0x1, !P5 ;  /* 0x000000011900780c */ /* 0x040fe40006fc1670 */
[----:B------:R-:W-:-:S02]  /*4dd0*/  ISETP.LT.OR P5, PT, R25, 0x9, !P5 ;  /* 0x000000091900780c */ /* 0x000fc40006fa1670 */
[----:B0-----:R-:W-:Y:S02]  /*4de0*/  F2FP.SATFINITE.E4M3.F32.PACK_AB_MERGE_C R13, RZ, R60, RZ ;  /* 0x0000003cff0d723e */ /* 0x001fe400048070ff */
[----:B-1----:R-:W-:Y:S02]  /*4df0*/  F2FP.SATFINITE.E4M3.F32.PACK_AB_MERGE_C R23, RZ, R58, RZ ;  /* 0x0000003aff17723e */ /* 0x002fe400048070ff */
[----:B------:R-:W-:Y:S01]  /*4e00*/  ISETP.LT.OR P2, PT, R25, 0x9, !P2 ;  /* 0x000000091900780c */ /* 0x000fe20005741670 */
[----:B------:R0:W-:Y:S01]  /*4e10*/  @!P1 STG.E.U8 desc[UR16][R10.64+0x21], R13 ;  /* 0x0000210d0a009986 */ /* 0x0001e2000c101110 */
[----:B------:R-:W-:-:S03]  /*4e20*/  ISETP.GE.AND P1, PT, R26, 0x31, PT ;  /* 0x000000311a00780c */ /* 0x000fc60003f26270 */
[----:B------:R1:W-:Y:S01]  /*4e30*/  @!P3 STG.E.U8 desc[UR16][R8.64+0x29], R23 ;  /* 0x000029170800b986 */ /* 0x0003e2000c101110 */
[----:B------:R-:W-:-:S03]  /*4e40*/  ISETP.GE.AND P3, PT, R26, 0x32, PT ;  /* 0x000000321a00780c */ /* 0x000fc60003f66270 */
[----:B------:R-:W-:Y:S01]  /*4e50*/  @!P6 STG.E.U8 desc[UR16][R8.64+0x28], R59 ;  /* 0x0000283b0800e986 */ /* 0x000fe2000c101110 */
[C---:B------:R-:W-:Y:S02]  /*4e60*/  ISETP.LT.OR P6, PT, R25.reuse, 0x1, !P1 ;  /* 0x000000011900780c */ /* 0x040fe40004fc1670 */
[C---:B------:R-:W-:Y:S01]  /*4e70*/  ISETP.LT.OR P1, PT, R25.reuse, 0x9, !P1 ;  /* 0x000000091900780c */ /* 0x040fe20004f21670 */
[----:B------:R-:W-:Y:S01]  /*4e80*/  @!P5 STG.E.U8 desc[UR16][R10.64+0x28], R57 ;  /* 0x000028390a00d986 */ /* 0x000fe2000c101110 */
[C---:B------:R-:W-:Y:S02]  /*4e90*/  ISETP.LT.OR P5, PT, R25.reuse, 0x1, !P3 ;  /* 0x000000011900780c */ /* 0x040fe40005fa1670 */
        /* <DEDUP_REMOVED lines=10> */
[----:B------:R2:W-:Y:S01]  /*4f40*/  @!P1 STG.E.U8 desc[UR16][R10.64+0x30], R19 ;  /* 0x000030130a009986 */ /* 0x0005e2000c101110 */
[C---:B------:R-:W-:Y:S02]  /*4f50*/  ISETP.LT.OR P1, PT, R25.reuse, 0x1, !P2 ;  /* 0x000000011900780c */ /* 0x040fe40005721670 */
[----:B------:R-:W-:Y:S02]  /*4f60*/  ISETP.LT.OR P2, PT, R25, 0x9, !P2 ;  /* 0x000000091900780c */ /* 0x000fe40005741670 */
[----:B0-----:R-:W-:Y:S02]  /*4f70*/  F2FP.SATFINITE.E4M3.F32.PACK_AB_MERGE_C R13, RZ, R18, RZ ;  /* 0x00000012ff0d723e */ /* 0x001fe400048070ff */
[----:B-1----:R-:W-:-:S03]  /*4f80*/  F2FP.SATFINITE.E4M3.F32.PACK_AB_MERGE_C R21, RZ, R14, RZ ;  /* 0x0000000eff15723e */ /* 0x002fc600048070ff */
[----:B------:R0:W-:Y:S01]  /*4f90*/  @!P3 STG.E.U8 desc[UR16][R10.64+0x31], R13 ;  /* 0x0000310d0a00b986 */ /* 0x0001e2000c101110 */
[----:B--2---:R-:W-:-:S03]  /*4fa0*/  F2FP.SATFINITE.E4M3.F32.PACK_AB_MERGE_C R19, RZ, R16, RZ ;  /* 0x00000010ff13723e */ /* 0x004fc600048070ff */
[----:B------:R0:W-:Y:S04]  /*4fb0*/  @!P1 STG.E.U8 desc[UR16][R8.64+0x38], R17 ;  /* 0x0000381108009986 */ /* 0x0001e8000c101110 */
[----:B------:R0:W-:Y:S04]  /*4fc0*/  @!P5 STG.E.U8 desc[UR16][R8.64+0x39], R19 ;  /* 0x000039130800d986 */ /* 0x0001e8000c101110 */
[----:B------:R0:W-:Y:S04]  /*4fd0*/  @!P2 STG.E.U8 desc[UR16][R10.64+0x38], R15 ;  /* 0x0000380f0a00a986 */ /* 0x0001e8000c101110 */
[----:B------:R0:W-:Y:S02]  /*4fe0*/  @!P6 STG.E.U8 desc[UR16][R10.64+0x39], R21 ;  /* 0x000039150a00e986 */ /* 0x0001e4000c101110 */
.L_x_104:
[----:B------:R-:W-:Y:S05]  /*4ff0*/  BSYNC B0 ;  /* 0x0000000000007941 */ /* 0x000fea0003800000 */
.L_x_38:
[----:B------:R-:W-:Y:S01]  /*5000*/  ULDC UR6, c[0x0][0xc] ;  /* 0x0000030000067ab9 */ /* 0x000fe20000000800 */
[----:B------:R-:W-:Y:S01]  /*5010*/  ULDC UR7, c[0x0][0x10] ;  /* 0x0000040000077ab9 */ /* 0x000fe20000000800 */
[----:B0-----:R-:W0:Y:S01]  /*5020*/  LDC R9, c[0x0][0x14] ;  /* 0x00000500ff097b82 */ /* 0x001e220000000800 */
[----:B------:R-:W-:Y:S01]  /*5030*/  UIMAD.WIDE.U32 UR6, UR6, UR7, URZ ;  /* 0x00000007060672a5 */ /* 0x000fe2000f8e003f */
[----:B-----5:R-:W-:Y:S01]  /*5040*/  PRMT R8, RZ, 0x7610, R8 ;  /* 0x00007610ff087816 */ /* 0x020fe20000000008 */
[----:B------:R-:W-:Y:S02]  /*5050*/  IMAD.MOV.U32 R12, RZ, RZ, -0x1 ;  /* 0xffffffffff0c7424 */ /* 0x000fe400078e00ff */
[----:B------:R-:W-:Y:S02]  /*5060*/  IMAD.MOV.U32 R71, RZ, RZ, -0x1 ;  /* 0xffffffffff477424 */ /* 0x000fe400078e00ff */
[----:B0-----:R-:W-:-:S04]  /*5070*/  IMAD.WIDE.U32 R4, R9, UR6, R4 ;  /* 0x0000000609047c25 */ /* 0x001fc8000f8e0004 */
[----:B------:R-:W-:Y:S01]  /*5080*/  IMAD R9, R9, UR7, RZ ;  /* 0x0000000709097c24 */ /* 0x000fe2000f8e02ff */
[----:B------:R-:W-:Y:S02]  /*5090*/  ULDC.64 UR6, c[0x0][0x650] ;  /* 0x0001940000067ab9 */ /* 0x000fe40000000a00 */
[----:B------:R-:W-:Y:S01]  /*50a0*/  ISETP.GE.U32.AND P1, PT, R4, UR6, PT ;  /* 0x0000000604007c0c */ /* 0x000fe2000bf26070 */
[----:B------:R-:W-:-:S05]  /*50b0*/  IMAD.IADD R5, R5, 0x1, R9 ;  /* 0x0000000105057824 */ /* 0x000fca00078e0209 */
[----:B------:R-:W-:-:S13]  /*50c0*/  ISETP.GE.U32.AND.EX P1, PT, R5, UR7, PT, P1 ;  /* 0x0000000705007c0c */ /* 0x000fda000bf26110 */
[----:B------:R-:W-:Y:S05]  /*50d0*/  @P1 BRA `(.L_x_105) ;  /* 0x0000000400601947 */ /* 0x000fea0003800000 */
[----:B------:R-:W0:Y:S01]  /*50e0*/  S2R R20, SR_CTAID.X ;  /* 0x0000000000147919 */ /* 0x000e220000002500 */
[----:B------:R-:W5:Y:S01]  /*50f0*/  LDC.64 R14, c[0x0][0x628] ;  /* 0x00018a00ff0e7b82 */ /* 0x000f620000000a00 */
[----:B------:R-:W-:Y:S01]  /*5100*/  ULDC UR6, c[0x0][0x150] ;  /* 0x0000540000067ab9 */ /* 0x000fe20000000800 */
[----:B------:R-:W-:Y:S01]  /*5110*/  IMAD.MOV.U32 R12, RZ, RZ, R4 ;  /* 0x000000ffff0c7224 */ /* 0x000fe200078e0004 */
[----:B-12-4-:R-:W1:Y:S01]  /*5120*/  S2R R22, SR_CTAID.Y ;  /* 0x0000000000167919 */ /* 0x016e620000002600 */
[----:B------:R-:W-:-:S04]  /*5130*/  IMAD.MOV.U32 R13, RZ, RZ, R5 ;  /* 0x000000ffff0d7224 */ /* 0x000fc800078e0005 */
[----:B------:R-:W2:Y:S08]  /*5140*/  LDC R23, c[0x0][0x144] ;  /* 0x00005100ff177b82 */ /* 0x000eb00000000800 */
[----:B------:R-:W4:Y:S08]  /*5150*/  LDC R16, c[0x0][0x630] ;  /* 0x00018c00ff107b82 */ /* 0x000f300000000800 */
[----:B------:R-:W1:Y:S01]  /*5160*/  LDC.64 R18, c[0x0][0x620] ;  /* 0x00018800ff127b82 */ /* 0x000e620000000a00 */
[----:B-----5:R-:W-:-:S04]  /*5170*/  ISETP.NE.U32.AND P1, PT, R14, RZ, PT ;  /* 0x000000ff0e00720c */ /* 0x020fc80003f25070 */
[----:B------:R-:W-:Y:S02]  /*5180*/  ISETP.NE.AND.EX P1, PT, R15, RZ, PT, P1 ;  /* 0x000000ff0f00720c */ /* 0x000fe40003f25310 */
[----:B0-----:R-:W-:-:S05]  /*5190*/  I2FP.F32.U32 R8, R20 ;  /* 0x0000001400087245 */ /* 0x001fca0000201000 */
[----:B------:R-:W-:-:S04]  /*51a0*/  FMUL R8, R8, UR6 ;  /* 0x0000000608087c20 */ /* 0x000fc80008400000 */
[----:B------:R0:W0:Y:S02]  /*51b0*/  F2I.U32.TRUNC.NTZ R21, R8 ;  /* 0x0000000800157305 */ /* 0x000024000020f000 */
[----:B--2-4-:R-:W-:Y:S05]  /*51c0*/  @!P1 BRA `(.L_x_106) ;  /* 0x0000000000289947 */ /* 0x014fea0003800000 */
[----:B------:R-:W2:Y:S02]  /*51d0*/  LDC R9, c[0x0][0x634] ;  /* 0x00018d00ff097b82 */ /* 0x000ea40000000800 */
[----:B--2---:R-:W-:-:S05]  /*51e0*/  IADD3 R13, P1, R4, R9, RZ ;  /* 0x00000009040d7210 */ /* 0x004fca0007f3e0ff */
[----:B------:R-:W-:-:S04]  /*51f0*/  IMAD.X R17, RZ, RZ, R5, P1 ;  /* 0x000000ffff117224 */ /* 0x000fc800008e0605 */
[----:B0-----:R-:W-:-:S04]  /*5200*/  IMAD.WIDE.U32 R8, R17, R14, RZ ;  /* 0x0000000e11087225 */ /* 0x001fc800078e00ff */
[----:B---3--:R-:W-:-:S04]  /*5210*/  IMAD.WIDE.U32 R10, P1, R13, R15, R8 ;  /* 0x0000000f0d0a7225 */ /* 0x008fc80007820008 */
[----:B------:R-:W-:-:S04]  /*5220*/  IMAD.WIDE.U32 R8, R13, R14, RZ ;  /* 0x0000000e0d087225 */ /* 0x000fc800078e00ff */
[----:B------:R-:W-:Y:S01]  /*5230*/  IMAD.X R13, RZ, RZ, RZ, P1 ;  /* 0x000000ffff0d7224 */ /* 0x000fe200008e06ff */
[----:B------:R-:W-:Y:S01]  /*5240*/  IADD3 RZ, P1, R9, R10, RZ ;  /* 0x0000000a09ff7210 */ /* 0x000fe20007f3e0ff */
[----:B------:R-:W-:-:S04]  /*5250*/  IMAD.MOV.U32 R12, RZ, RZ, R11 ;  /* 0x000000ffff0c7224 */ /* 0x000fc800078e000b */
[----:B------:R-:W-:-:S08]  /*5260*/  IMAD.WIDE.U32.X R12, R17, R15, R12, P1 ;  /* 0x0000000f110c7225 */ /* 0x000fd000008e040c */
.L_x_106:
[----:B---3--:R-:W2:Y:S01]  /*5270*/  LDC.64 R28, c[0x0][0x640] ;  /* 0x00019000ff1c7b82 */ /* 0x008ea20000000a00 */
[-C--:B------:R-:W-:Y:S01]  /*5280*/  SHF.R.U64 R71, R12, R16.reuse, R13 ;  /* 0x000000100c477219 */ /* 0x080fe2000000120d */
[----:B0-----:R-:W-:Y:S01]  /*5290*/  IMAD.MOV R21, RZ, RZ, -R21 ;  /* 0x000000ffff157224 */ /* 0x001fe200078e0a15 */
[----:B------:R-:W-:Y:S01]  /*52a0*/  SHF.R.U32.HI R8, RZ, R16, R13 ;  /* 0x00000010ff087219 */ /* 0x000fe2000001160d */
[----:B------:R-:W-:Y:S01]  /*52b0*/  ULDC UR6, c[0x0][0x154] ;  /* 0x0000550000067ab9 */ /* 0x000fe20000000800 */
[----:B------:R-:W-:Y:S01]  /*52c0*/  IADD3 R11, P1, RZ, -R71, RZ ;  /* 0x80000047ff0b7210 */ /* 0x000fe20007f3e0ff */
[----:B------:R-:W-:Y:S02]  /*52d0*/  IMAD R21, R23, R21, R20 ;  /* 0x0000001517157224 */ /* 0x000fe400078e0214 */
[----:B------:R-:W0:Y:S01]  /*52e0*/  LDC R12, c[0x0][0x618] ;  /* 0x00018600ff0c7b82 */ /* 0x000e220000000800 */
[----:B------:R-:W-:Y:S02]  /*52f0*/  IMAD.MOV.U32 R13, RZ, RZ, 0x1 ;  /* 0x00000001ff0d7424 */ /* 0x000fe400078e00ff */
[----:B------:R-:W-:-:S04]  /*5300*/  IMAD.X R9, RZ, RZ, ~R8, P1 ;  /* 0x000000ffff097224 */ /* 0x000fc800008e0e08 */
[-C--:B-1----:R-:W-:Y:S01]  /*5310*/  IMAD R10, R9, R18.reuse, RZ ;  /* 0x00000012090a7224 */ /* 0x082fe200078e02ff */
[----:B------:R-:W1:Y:S01]  /*5320*/  LDC R24, c[0x0][0x608] ;  /* 0x00018200ff187b82 */ /* 0x000e620000000800 */
[----:B------:R-:W-:-:S04]  /*5330*/  IMAD.WIDE.U32 R8, R11, R18, R4 ;  /* 0x000000120b087225 */ /* 0x000fc800078e0004 */
[----:B------:R-:W-:Y:S01]  /*5340*/  IMAD R11, R11, R19, R10 ;  /* 0x000000130b0b7224 */ /* 0x000fe200078e020a */
[----:B------:R-:W-:Y:S02]  /*5350*/  I2FP.F32.U32 R10, R22 ;  /* 0x00000016000a7245 */ /* 0x000fe40000201000 */
[----:B------:R-:W3:Y:S01]  /*5360*/  LDC R26, c[0x0][0x658] ;  /* 0x00019600ff1a7b82 */ /* 0x000ee20000000800 */
[----:B------:R-:W-:Y:S01]  /*5370*/  IMAD.IADD R9, R9, 0x1, R11 ;  /* 0x0000000109097824 */ /* 0x000fe200078e020b */
[----:B--2---:R-:W-:Y:S01]  /*5380*/  ISETP.NE.U32.AND P1, PT, R28, RZ, PT ;  /* 0x000000ff1c00720c */ /* 0x004fe20003f25070 */
[----:B------:R-:W-:Y:S01]  /*5390*/  FMUL R10, R10, UR6 ;  /* 0x000000060a0a7c20 */ /* 0x000fe20008400000 */
[----:B------:R-:W-:Y:S02]  /*53a0*/  IMAD.MOV.U32 R11, RZ, RZ, -0x1 ;  /* 0xffffffffff0b7424 */ /* 0x000fe400078e00ff */
[----:B------:R-:W-:Y:S01]  /*53b0*/  ISETP.NE.AND.EX P1, PT, R29, RZ, PT, P1 ;  /* 0x000000ff1d00720c */ /* 0x000fe20003f25310 */
[----:B------:R2:W4:Y:S01]  /*53c0*/  F2I.U32.TRUNC.NTZ R17, R10 ;  /* 0x0000000a00117305 */ /* 0x000522000020f000 */
[----:B------:R-:W2:Y:S01]  /*53d0*/  LDC R19, c[0x0][0x148] ;  /* 0x00005200ff137b82 */ /* 0x000ea20000000800 */
[----:B0-----:R-:W-:-:S02]  /*53e0*/  SHF.R.U64 R16, R8, R12, R9 ;  /* 0x0000000c08107219 */ /* 0x001fc40000001209 */
[----:B------:R-:W-:-:S05]  /*53f0*/  SHF.R.U32.HI R9, RZ, R12, R9 ;  /* 0x0000000cff097219 */ /* 0x000fca0000011609 */
[----:B------:R-:W0:Y:S01]  /*5400*/  LDC R20, c[0x0][0x600] ;  /* 0x00018000ff147b82 */ /* 0x000e220000000800 */
[-CC-:B-1----:R-:W-:Y:S02]  /*5410*/  SHF.R.U64 R14, R16, R24.reuse, R9.reuse ;  /* 0x00000018100e7219 */ /* 0x182fe40000001209 */
[----:B------:R-:W-:-:S05]  /*5420*/  SHF.R.U32.HI R9, RZ, R24, R9 ;  /* 0x00000018ff097219 */ /* 0x000fca0000011609 */
[----:B------:R-:W1:Y:S01]  /*5430*/  LDC R25, c[0x0][0x648] ;  /* 0x00019200ff197b82 */ /* 0x000e620000000800 */
[-CC-:B---3--:R-:W-:Y:S02]  /*5440*/  SHF.R.U64 R18, R14, R26.reuse, R9.reuse ;  /* 0x0000001a0e127219 */ /* 0x188fe40000001209 */
[-C--:B------:R-:W-:Y:S02]  /*5450*/  SHF.L.U32 R11, R11, R26.reuse, RZ ;  /* 0x0000001a0b0b7219 */ /* 0x080fe400000006ff */
[-C--:B------:R-:W-:Y:S01]  /*5460*/  SHF.R.U32.HI R9, RZ, R26.reuse, R9 ;  /* 0x0000001aff097219 */ /* 0x080fe20000011609 */
[----:B------:R-:W-:Y:S01]  /*5470*/  IMAD.MOV.U32 R8, RZ, RZ, R18 ;  /* 0x000000ffff087224 */ /* 0x000fe200078e0012 */
[----:B------:R-:W-:Y:S01]  /*5480*/  SHF.L.U32 R24, R13, R26, RZ ;  /* 0x0000001a0d187219 */ /* 0x000fe200000006ff */
[----:B------:R-:W3:Y:S01]  /*5490*/  LDC R27, c[0x0][0x638] ;  /* 0x00018e00ff1b7b82 */ /* 0x000ee20000000800 */
[----:B------:R-:W-:-:S07]  /*54a0*/  LOP3.LUT R23, RZ, R11, RZ, 0x33, !PT ;  /* 0x0000000bff177212 */ /* 0x000fce00078e33ff */
[----:B------:R-:W0:Y:S01]  /*54b0*/  LDC R30, c[0x0][0x610] ;  /* 0x00018400ff1e7b82 */ /* 0x000e220000000800 */
[----:B----4-:R-:W-:Y:S05]  /*54c0*/  @!P1 BRA `(.L_x_107) ;  /* 0x0000000000289947 */ /* 0x010fea0003800000 */
[----:B------:R-:W4:Y:S02]  /*54d0*/  LDC R13, c[0x0][0x64c] ;  /* 0x00019300ff0d7b82 */ /* 0x000f240000000800 */
[----:B----4-:R-:W-:-:S05]  /*54e0*/  IADD3 R13, P1, R18, R13, RZ ;  /* 0x0000000d120d7210 */ /* 0x010fca0007f3e0ff */
[----:B------:R-:W-:-:S04]  /*54f0*/  IMAD.X R15, RZ, RZ, R9, P1 ;  /* 0x000000ffff0f7224 */ /* 0x000fc800008e0609 */
[----:B------:R-:W-:-:S04]  /*5500*/  IMAD.WIDE.U32 R8, R15, R28, RZ ;  /* 0x0000001c0f087225 */ /* 0x000fc800078e00ff */
[----:B--2---:R-:W-:-:S04]  /*5510*/  IMAD.WIDE.U32 R10, P1, R13, R29, R8 ;  /* 0x0000001d0d0a7225 */ /* 0x004fc80007820008 */
[----:B------:R-:W-:-:S04]  /*5520*/  IMAD.WIDE.U32 R8, R13, R28, RZ ;  /* 0x0000001c0d087225 */ /* 0x000fc800078e00ff */
[----:B------:R-:W-:Y:S01]  /*5530*/  IMAD.X R13, RZ, RZ, RZ, P1 ;  /* 0x000000ffff0d7224 */ /* 0x000fe200008e06ff */
[----:B------:R-:W-:Y:S01]  /*5540*/  IADD3 RZ, P1, R9, R10, RZ ;  /* 0x0000000a09ff7210 */ /* 0x000fe20007f3e0ff */
[----:B------:R-:W-:-:S04]  /*5550*/  IMAD.MOV.U32 R12, RZ, RZ, R11 ;  /* 0x000000ffff0c7224 */ /* 0x000fc800078e000b */
[----:B------:R-:W-:-:S08]  /*5560*/  IMAD.WIDE.U32.X R8, R15, R29, R12, P1 ;  /* 0x0000001d0f087225 */ /* 0x000fd000008e040c */
.L_x_107:
[----:B-1----:R-:W-:Y:S01]  /*5570*/  SHF.R.U64 R8, R8, R25, R9 ;  /* 0x0000001908087219 */ /* 0x002fe20000001209 */
[----:B0-----:R-:W-:Y:S01]  /*5580*/  VIADD R13, R20, 0xffffffff ;  /* 0xffffffff140d7836 */ /* 0x001fe20000000000 */
[----:B------:R-:W-:Y:S01]  /*5590*/  LOP3.LUT R11, R14, R23, RZ, 0xc0, !PT ;  /* 0x000000170e0b7212 */ /* 0x000fe200078ec0ff */
[----:B------:R-:W-:Y:S02]  /*55a0*/  IMAD.MOV R17, RZ, RZ, -R17 ;  /* 0x000000ffff117224 */ /* 0x000fe400078e0a11 */
[----:B------:R-:W-:Y:S02]  /*55b0*/  IMAD.MOV R9, RZ, RZ, -R8 ;  /* 0x000000ffff097224 */ /* 0x000fe400078e0a08 */
[----:B------:R-:W-:Y:S01]  /*55c0*/  IMAD R24, R24, R8, R11 ;  /* 0x0000000818187224 */ /* 0x000fe200078e020b */
[----:B------:R-:W-:Y:S01]  /*55d0*/  LOP3.LUT R11, R16, R13, RZ, 0xc0, !PT ;  /* 0x0000000d100b7212 */ /* 0x000fe200078ec0ff */
[----:B--2---:R-:W-:Y:S02]  /*55e0*/  @P4 IMAD R21, R19, R17, R22 ;  /* 0x0000001113154224 */ /* 0x004fe400078e0216 */
[----:B---3--:R-:W-:-:S02]  /*55f0*/  IMAD R8, R9, R27, R18 ;  /* 0x0000001b09087224 */ /* 0x008fc400078e0212 */
[----:B------:R-:W-:Y:S02]  /*5600*/  IMAD R24, R24, R30, R21 ;  /* 0x0000001e18187224 */ /* 0x000fe400078e0215 */
[----:B------:R-:W-:Y:S02]  /*5610*/  IMAD R9, R8, R20, R11 ;  /* 0x0000001408097224 */ /* 0x000fe400078e020b */
[----:B------:R-:W-:-:S03]  /*5620*/  IMAD.MOV.U32 R10, RZ, RZ, 0x1 ;  /* 0x00000001ff0a7424 */ /* 0x000fc600078e00ff */
[----:B------:R-:W-:Y:S02]  /*5630*/  SEL R12, R9, R24, !P4 ;  /* 0x00000018090c7207 */ /* 0x000fe40006000000 */
[----:B------:R-:W-:Y:S02]  /*5640*/  PRMT R8, R10, 0x7610, R8 ;  /* 0x000076100a087816 */ /* 0x000fe40000000008 */
[----:B------:R-:W-:-:S07]  /*5650*/  SEL R24, R24, R9, !P4 ;  /* 0x0000000918187207 */ /* 0x000fce0006000000 */
.L_x_105:
[----:B------:R-:W-:Y:S01]  /*5660*/  LOP3.LUT P1, RZ, R8, 0xff, RZ, 0xc0, !PT ;  /* 0x000000ff08ff7812 */ /* 0x000fe2000782c0ff */
[----:B---3--:R-:W-:-:S12]  /*5670*/  IMAD.MOV.U32 R11, RZ, RZ, R24 ;  /* 0x000000ffff0b7224 */ /* 0x008fd800078e0018 */
[----:B------:R-:W-:Y:S05]  /*5680*/  @P1 BRA `(.L_x_108) ;  /* 0xffffffb800e01947 */ /* 0x000fea000383ffff */
[----:B------:R-:W-:Y:S05]  /*5690*/  EXIT ;  /* 0x000000000000794d */ /* 0x000fea0003800000 */
.L_x_8:
[----:B0-----:R-:W-:Y:S01]  /*56a0*/  ULDC.64 UR4, c[0x0][0x650] ;  /* 0x0001940000047ab9 */ /* 0x001fe20000000a00 */
        /* <DEDUP_REMOVED lines=25> */
.L_x_110:
[----:B------:R-:W0:Y:S01]  /*5840*/  LDC.64 R28, c[0x0][0x640] ;  /* 0x00019000ff1c7b82 */ /* 0x000e220000000a00 */
[-CC-:B------:R-:W-:Y:S01]  /*5850*/  SHF.R.U64 R21, R14, R6.reuse, R15.reuse ;  /* 0x000000060e157219 */ /* 0x180fe2000000120f */
[----:B------:R-:W-:Y:S01]  /*5860*/  IMAD.MOV.U32 R26, RZ, RZ, 0x1 ;  /* 0x00000001ff1a7424 */ /* 0x000fe200078e00ff */
[----:B------:R-:W-:Y:S02]  /*5870*/  SHF.R.U32.HI R6, RZ, R6, R15 ;  /* 0x00000006ff067219 */ /* 0x000fe4000001160f */
[----:B------:R-:W-:-:S03]  /*5880*/  IADD3 R13, P0, RZ, -R21, RZ ;  /* 0x80000015ff0d7210 */ /* 0x000fc60007f1e0ff */
[----:B------:R-:W1:Y:S02]  /*5890*/  LDC R12, c[0x0][0x618] ;  /* 0x00018600ff0c7b82 */ /* 0x000e640000000800 */
[----:B------:R-:W-:-:S04]  /*58a0*/  IMAD.X R11, RZ, RZ, ~R6, P0 ;  /* 0x000000ffff0b7224 */ /* 0x000fc800000e0e06 */
[-C--:B------:R-:W-:Y:S02]  /*58b0*/  IMAD R6, R11, R22.reuse, RZ ;  /* 0x000000160b067224 */ /* 0x080fe400078e02ff */
[----:B------:R-:W2:Y:S01]  /*58c0*/  LDC R14, c[0x0][0x608] ;  /* 0x00018200ff0e7b82 */ /* 0x000ea20000000800 */
[----:B------:R-:W-:-:S04]  /*58d0*/  IMAD.WIDE.U32 R10, R13, R22, R4 ;  /* 0x000000160d0a7225 */ /* 0x000fc800078e0004 */
[----:B------:R-:W-:-:S03]  /*58e0*/  IMAD R13, R13, R23, R6 ;  /* 0x000000170d0d7224 */ /* 0x000fc600078e0206 */
[----:B------:R-:W3:Y:S01]  /*58f0*/  LDC R27, c[0x0][0x658] ;  /* 0x00019600ff1b7b82 */ /* 0x000ee20000000800 */
[----:B------:R-:W-:Y:S01]  /*5900*/  IMAD.IADD R11, R11, 0x1, R13 ;  /* 0x000000010b0b7824 */ /* 0x000fe200078e020d */
[----:B0-----:R-:W-:-:S04]  /*5910*/  ISETP.NE.U32.AND P0, PT, R28, RZ, PT ;  /* 0x000000ff1c00720c */ /* 0x001fc80003f05070 */
[----:B------:R-:W-:Y:S02]  /*5920*/  ISETP.NE.AND.EX P0, PT, R29, RZ, PT, P0 ;  /* 0x000000ff1d00720c */ /* 0x000fe40003f05300 */
[----:B------:R-:W0:Y:S01]  /*5930*/  LDC R18, c[0x0][0x600] ;  /* 0x00018000ff127b82 */ /* 0x000e220000000800 */
[-CC-:B-1----:R-:W-:Y:S01]  /*5940*/  SHF.R.U64 R16, R10, R12.reuse, R11.reuse ;  /* 0x0000000c0a107219 */ /* 0x182fe2000000120b */
[----:B------:R-:W-:Y:S01]  /*5950*/  IMAD.MOV.U32 R10, RZ, RZ, -0x1 ;  /* 0xffffffffff0a7424 */ /* 0x000fe200078e00ff */
[----:B------:R-:W-:-:S05]  /*5960*/  SHF.R.U32.HI R11, RZ, R12, R11 ;  /* 0x0000000cff0b7219 */ /* 0x000fca000001160b */
[----:B------:R-:W1:Y:S01]  /*5970*/  LDC R22, c[0x0][0x648] ;  /* 0x00019200ff167b82 */ /* 0x000e620000000800 */
[-CC-:B--2---:R-:W-:Y:S02]  /*5980*/  SHF.R.U64 R23, R16, R14.reuse, R11.reuse ;  /* 0x0000000e10177219 */ /* 0x184fe4000000120b */
[----:B------:R-:W-:-:S05]  /*5990*/  SHF.R.U32.HI R6, RZ, R14, R11 ;  /* 0x0000000eff067219 */ /* 0x000fca000001160b */
[----:B------:R-:W2:Y:S01]  /*59a0*/  LDC R24, c[0x0][0x638] ;  /* 0x00018e00ff187b82 */ /* 0x000ea20000000800 */
[-C--:B---3--:R-:W-:Y:S02]  /*59b0*/  SHF.L.U32 R10, R10, R27.reuse, RZ ;  /* 0x0000001b0a0a7219 */ /* 0x088fe400000006ff */
[-CC-:B------:R-:W-:Y:S02]  /*59c0*/  SHF.R.U64 R25, R23, R27.reuse, R6.reuse ;  /* 0x0000001b17197219 */ /* 0x180fe40000001206 */
[----:B------:R-:W-:Y:S02]  /*59d0*/  LOP3.LUT R30, RZ, R10, RZ, 0x33, !PT ;  /* 0x0000000aff1e7212 */ /* 0x000fe400078e33ff */
[----:B------:R-:W-:Y:S01]  /*59e0*/  SHF.R.U32.HI R11, RZ, R27, R6 ;  /* 0x0000001bff0b7219 */ /* 0x000fe20000011606 */
[----:B------:R-:W3:Y:S01]  /*59f0*/  LDC R31, c[0x0][0x610] ;  /* 0x00018400ff1f7b82 */ /* 0x000ee20000000800 */
[----:B------:R-:W-:Y:S01]  /*5a00*/  IMAD.MOV.U32 R10, RZ, RZ, R25 ;  /* 0x000000ffff0a7224 */ /* 0x000fe200078e0019 */
[----:B------:R-:W-:Y:S06]  /*5a10*/  @!P0 BRA `(.L_x_111) ;  /* 0x0000000000288947 */ /* 0x000fec0003800000 */
        /* <DEDUP_REMOVED lines=10> */
.L_x_111:
[----:B-1----:R-:W-:Y:S01]  /*5ac0*/  SHF.R.U64 R9, R10, R22, R11 ;  /* 0x000000160a097219 */ /* 0x002fe2000000120b */
[----:B0-----:R-:W-:Y:S01]  /*5ad0*/  VIADD R11, R18, 0xffffffff ;  /* 0xffffffff120b7836 */ /* 0x001fe20000000000 */
[----:B------:R-:W-:Y:S01]  /*5ae0*/  SHF.L.U32 R26, R26, R27, RZ ;  /* 0x0000001b1a1a7219 */ /* 0x000fe200000006ff */
[----:B------:R-:W-:Y:S01]  /*5af0*/  @P4 IMAD R7, R17, R20, R8 ;  /* 0x0000001411074224 */ /* 0x000fe200078e0208 */
[----:B------:R-:W-:Y:S01]  /*5b00*/  LOP3.LUT R6, R23, R30, RZ, 0xc0, !PT ;  /* 0x0000001e17067212 */ /* 0x000fe200078ec0ff */
[----:B------:R-:W-:-:S04]  /*5b10*/  IMAD.MOV R10, RZ, RZ, -R9 ;  /* 0x000000ffff0a7224 */ /* 0x000fc800078e0a09 */
[----:B------:R-:W-:Y:S01]  /*5b20*/  IMAD R8, R26, R9, R6 ;  /* 0x000000091a087224 */ /* 0x000fe200078e0206 */
[----:B------:R-:W-:Y:S01]  /*5b30*/  LOP3.LUT R9, R16, R11, RZ, 0xc0, !PT ;  /* 0x0000000b10097212 */ /* 0x000fe200078ec0ff */
[----:B--2---:R-:W-:Y:S02]  /*5b40*/  IMAD R6, R10, R24, R25 ;  /* 0x000000180a067224 */ /* 0x004fe400078e0219 */
[----:B---3--:R-:W-:Y:S02]  /*5b50*/  IMAD R7, R8, R31, R7 ;  /* 0x0000001f08077224 */ /* 0x008fe400078e0207 */
[----:B------:R-:W-:Y:S02]  /*5b60*/  IMAD R18, R6, R18, R9 ;  /* 0x0000001206127224 */ /* 0x000fe400078e0209 */
[----:B------:R-:W-:Y:S02]  /*5b70*/  IMAD.MOV.U32 R8, RZ, RZ, 0x1 ;  /* 0x00000001ff087424 */ /* 0x000fe400078e00ff */
[----:B------:R-:W-:Y:S01]  /*5b80*/  IMAD.MOV.U32 R16, RZ, RZ, R21 ;  /* 0x000000ffff107224 */ /* 0x000fe200078e0015 */
[----:B------:R-:W-:-:S02]  /*5b90*/  SEL R13, R18, R7, !P4 ;  /* 0x00000007120d7207 */ /* 0x000fc40006000000 */
[----:B------:R-:W-:Y:S02]  /*5ba0*/  PRMT R6, R8, 0x7610, R6 ;  /* 0x0000761008067816 */ /* 0x000fe40000000006 */
[----:B------:R-:W-:-:S07]  /*5bb0*/  SEL R18, R7, R18, !P4 ;  /* 0x0000001207127207 */ /* 0x000fce0006000000 */
.L_x_109:
[----:B------:R-:W-:-:S08]  /*5bc0*/  NOP ;  /* 0x0000000000007918 */ /* 0x000fd00000000000 */
[----:B------:R-:W0:-:S00]  /*5bd0*/  USETMAXREG.DEALLOC.CTAPOOL 0x28 ;  /* 0x00000028000079c8 */ /* 0x000e0000080e0500 */
[----:B0-----:R-:W-:-:S13]  /*5be0*/  ISETP.NE.AND P0, PT, R3, RZ, PT ;  /* 0x000000ff0300720c */ /* 0x001fda0003f05270 */
[----:B------:R-:W-:Y:S05]  /*5bf0*/  @P0 EXIT ;  /* 0x000000000000094d */ /* 0x000fea0003800000 */
[----:B------:R-:W-:Y:S01]  /*5c00*/  LOP3.LUT P0, RZ, R6, 0xff, RZ, 0xc0, !PT ;  /* 0x000000ff06ff7812 */ /* 0x000fe2000780c0ff */
[----:B------:R-:W-:Y:S02]  /*5c10*/  IMAD.MOV.U32 R3, RZ, RZ, 0x1 ;  /* 0x00000001ff037424 */ /* 0x000fe400078e00ff */
[----:B------:R-:W-:-:S10]  /*5c20*/  IMAD.MOV.U32 R17, RZ, RZ, RZ ;  /* 0x000000ffff117224 */ /* 0x000fd400078e00ff */
[----:B------:R-:W-:Y:S05]  /*5c30*/  @!P0 BRA `(.L_x_112) ;  /* 0x0000000c00348947 */ /* 0x000fea0003800000 */
[----:B------:R-:W0:Y:S01]  /*5c40*/  LDC R3, c[0x0][0x28c] ;  /* 0x0000a300ff037b82 */ /* 0x000e220000000800 */
[----:B------:R-:W-:Y:S01]  /*5c50*/  ULDC UR5, c[0x0][0x658] ;  /* 0x0001960000057ab9 */ /* 0x000fe20000000800 */
[----:B------:R-:W-:Y:S01]  /*5c60*/  UMOV UR7, 0xffffffff ;  /* 0xffffffff00077882 */ /* 0x000fe20000000000 */
[----:B------:R-:W-:Y:S01]  /*5c70*/  ULDC UR6, c[0x0][0xc] ;  /* 0x0000030000067ab9 */ /* 0x000fe20000000800 */
[----:B------:R-:W-:Y:S01]  /*5c80*/  USHF.L.U32 UR8, UR7, UR5, URZ ;  /* 0x0000000507087299 */ /* 0x000fe2000800063f */
[----:B------:R-:W-:Y:S01]  /*5c90*/  BSSY B0, `(.L_x_112) ;  /* 0x00000c7000007945 */ /* 0x000fe20003800000 */
[----:B------:R-:W-:Y:S01]  /*5ca0*/  UMOV UR9, 0x1 ;  /* 0x0000000100097882 */ /* 0x000fe20000000000 */
[----:B------:R-:W-:Y:S01]  /*5cb0*/  ULDC UR7, c[0x0][0x10] ;  /* 0x0000040000077ab9 */ /* 0x000fe20000000800 */
[----:B------:R-:W1:Y:S01]  /*5cc0*/  S2UR UR10, SR_CgaCtaId ;  /* 0x00000000000a79c3 */ /* 0x000e620000008800 */
[----:B------:R-:W-:Y:S01]  /*5cd0*/  UIMAD.WIDE.U32 UR6, UR6, UR7, URZ ;  /* 0x00000007060672a5 */ /* 0x000fe2000f8e003f */
[----:B------:R-:W-:Y:S01]  /*5ce0*/  IMAD.MOV.U32 R14, RZ, RZ, 0x1 ;  /* 0x00000001ff0e7424 */ /* 0x000fe200078e00ff */
[----:B------:R-:W-:Y:S01]  /*5cf0*/  USHF.L.U32 UR18, UR9, UR5, URZ ;  /* 0x0000000509127299 */ /* 0x000fe2000800063f */
[----:B------:R-:W-:Y:S01]  /*5d00*/  LOP3.LUT R15, R2, 0x2, RZ, 0xfc, !PT ;  /* 0x00000002020f7812 */ /* 0x000fe200078efcff */
[----:B------:R-:W-:Y:S01]  /*5d10*/  IMAD.MOV.U32 R17, RZ, RZ, RZ ;  /* 0x000000ffff117224 */ /* 0x000fe200078e00ff */
[----:B------:R-:W-:Y:S01]  /*5d20*/  ULDC UR5, c[0x0][0x14] ;  /* 0x0000050000057ab9 */ /* 0x000fe20000000800 */
[----:B------:R-:W-:Y:S01]  /*5d30*/  ULDC UR4, c[0x0][0x600] ;  /* 0x0001800000047ab9 */ /* 0x000fe20000000800 */
[----:B------:R-:W-:-:S02]  /*5d40*/  UIMAD.WIDE.U32 UR22, UR6, UR5, URZ ;  /* 0x00000005061672a5 */ /* 0x000fc4000f8e003f */
[----:B------:R-:W-:Y:S02]  /*5d50*/  UIMAD UR13, UR7, UR5, URZ ;  /* 0x00000005070d72a4 */ /* 0x000fe4000f8e023f */
[----:B------:R-:W-:Y:S02]  /*5d60*/  UIADD3 UR4, UR4, -0x1, URZ ;  /* 0xffffffff04047890 */ /* 0x000fe4000fffe03f */
[----:B------:R-:W-:Y:S01]  /*5d70*/  ULOP3.LUT UR17, URZ, UR8, URZ, 0x33, !UPT ;  /* 0x000000083f117292 */ /* 0x000fe2000f8e333f */
[----:B0-----:R-:W-:Y:S01]  /*5d80*/  VIADD R3, R3, 0x7f ;  /* 0x0000007f03037836 */ /* 0x001fe20000000000 */
[----:B------:R-:W-:Y:S01]  /*5d90*/  UIADD3 UR13, UR23, UR13, URZ ;  /* 0x0000000d170d7290 */ /* 0x000fe2000fffe03f */
[----:B------:R-:W-:-:S03]  /*5da0*/  ULDC.64 UR24, c[0x0][0x198] ;  /* 0x0000660000187ab9 */ /* 0x000fc60000000a00 */
[----:B------:R-:W-:Y:S01]  /*5db0*/  SHF.R.S32.HI R6, RZ, 0x1f, R3 ;  /* 0x0000001fff067819 */ /* 0x000fe20000011403 */
[----:B-1----:R-:W-:-:S03]  /*5dc0*/  IMAD.U32 R11, RZ, RZ, UR10 ;  /* 0x0000000aff0b7e24 */ /* 0x002fc6000f8e00ff */
[----:B------:R-:W-:Y:S01]  /*5dd0*/  LEA.HI R6, R6, R3, RZ, 0x7 ;  /* 0x0000000306067211 */ /* 0x000fe200078f38ff */
[----:B------:R-:W-:-:S03]  /*5de0*/  IMAD.MOV.U32 R3, RZ, RZ, 0x1 ;  /* 0x00000001ff037424 */ /* 0x000fc600078e00ff */
[----:B------:R-:W-:-:S05]  /*5df0*/  SHF.R.S32.HI R10, RZ, 0x7, R6 ;  /* 0x00000007ff0a7819 */ /* 0x000fca0000011406 */
[----:B------:R-:W-:-:S07]  /*5e00*/  VIADD R12, R10, 0x1 ;  /* 0x000000010a0c7836 */ /* 0x000fce0000000000 */
.L_x_123:
[----:B------:R-:W-:-:S03]  /*5e10*/  UMOV UR5, 0xffffffff ;  /* 0xffffffff00057882 */ /* 0x000fc60000000000 */
[----:B------:R-:W-:Y:S05]  /*5e20*/  BRA.DIV UR5, `(.L_x_113) ;  /* 0x00000012055c7947 */ /* 0x000fea000b800000 */
[----:B------:R-:W-:-:S13]  /*5e30*/  ELECT P0, URZ, PT ;  /* 0x00000000003f782f */ /* 0x000fda0003800000 */
.L_x_139:
[----:B------:R-:W0:Y:S01]  /*5e40*/  LDC R6, c[0x0][0x28c] ;  /* 0x0000a300ff067b82 */ /* 0x000e220000000800 */
[----:B------:R-:W-:Y:S01]  /*5e50*/  BSSY B1, `(.L_x_114) ;  /* 0x000003a000017945 */ /* 0x000fe20003800000 */
[----:B0-----:R-:W-:-:S13]  /*5e60*/  ISETP.LT.OR P0, PT, R6, 0x1, !P0 ;  /* 0x000000010600780c */ /* 0x001fda0004701670 */
[----:B------:R-:W-:Y:S05]  /*5e70*/  @P0 BRA `(.L_x_115) ;  /* 0x0000000000dc0947 */ /* 0x000fea0003800000 */
[----:B------:R-:W-:Y:S02]  /*5e80*/  IMAD R18, R18, 0x4, R11 ;  /* 0x0000000412127824 */ /* 0x000fe400078e020b */
[----:B------:R-:W-:Y:S02]  /*5e90*/  IMAD.SHL.U32 R19, R13, 0x40, RZ ;  /* 0x000000400d137824 */ /* 0x000fe400078e00ff */
[----:B------:R-:W-:Y:S02]  /*5ea0*/  IMAD.MOV.U32 R22, RZ, RZ, RZ ;  /* 0x000000ffff167224 */ /* 0x000fe400078e00ff */
[----:B------:R-:W-:Y:S02]  /*5eb0*/  IMAD.MOV.U32 R6, RZ, RZ, R12 ;  /* 0x000000ffff067224 */ /* 0x000fe400078e000c */
[----:B------:R-:W-:Y:S02]  /*5ec0*/  IMAD.MOV.U32 R7, RZ, RZ, R3 ;  /* 0x000000ffff077224 */ /* 0x000fe400078e0003 */
[----:B------:R-:W-:-:S02]  /*5ed0*/  IMAD.MOV.U32 R8, RZ, RZ, R17 ;  /* 0x000000ffff087224 */ /* 0x000fc400078e0011 */
[----:B------:R-:W-:-:S07]  /*5ee0*/  IMAD.SHL.U32 R20, R18, 0x20, RZ ;  /* 0x0000002012147824 */ /* 0x000fce00078e00ff */
.L_x_118:
[----:B------:R-:W0:Y:S01]  /*5ef0*/  S2UR UR5, SR_CgaCtaId ;  /* 0x00000000000579c3 */ /* 0x000e220000008800 */
[----:B------:R-:W-:Y:S02]  /*5f00*/  MOV R18, 0x400 ;  /* 0x0000040000127802 */ /* 0x000fe40000000f00 */
[----:B------:R-:W-:Y:S02]  /*5f10*/  SHF.L.U32 R9, R7, 0x1f, RZ ;  /* 0x0000001f07097819 */ /* 0x000fe400000006ff */
[----:B------:R-:W-:-:S13]  /*5f20*/  LOP3.LUT P1, RZ, R0, 0x7f, RZ, 0xc0, !PT ;  /* 0x0000007f00ff7812 */ /* 0x000fda000782c0ff */
[----:B------:R-:W1:Y:S01]  /*5f30*/  @!P1 LDC R13, c[0x0][0x500] ;  /* 0x00014000ff0d9b82 */ /* 0x000e620000000800 */
[----:B0-----:R-:W-:-:S05]  /*5f40*/  IMAD.U32 R11, RZ, RZ, UR5 ;  /* 0x00000005ff0b7e24 */ /* 0x001fca000f8e00ff */
[----:B------:R-:W-:-:S05]  /*5f50*/  LEA R21, R11, R18, 0x18 ;  /* 0x000000120b157211 */ /* 0x000fca00078ec0ff */
[----:B------:R-:W-:-:S04]  /*5f60*/  IMAD R18, R8, 0x8, R21 ;  /* 0x0000000808127824 */ /* 0x000fc800078e0215 */
[----:B------:R-:W0:Y:S02]  /*5f70*/  SYNCS.PHASECHK.TRANS64.TRYWAIT P0, [R18+URZ+0x48], R9 ;  /* 0x00004809120075a7 */ /* 0x000e24000800017f */
[----:B01----:R-:W-:Y:S05]  /*5f80*/  @!P0 BRA `(.L_x_116) ;  /* 0x0000001000248947 */ /* 0x003fea0003800000 */
.L_x_140:
[----:B0-----:R-:W-:Y:S01]  /*5f90*/  PRMT R9, R15, 0x9910, RZ ;  /* 0x000099100f097816 */ /* 0x001fe200000000ff */
[----:B------:R0:W-:Y:S03]  /*5fa0*/  @!P1 SYNCS.ARRIVE.TRANS64 RZ, [R18+URZ], R13 ;  /* 0x0000000d12ff99a7 */ /* 0x0001e6000800003f */
[----:B------:R-:W-:-:S13]  /*5fb0*/  ISETP.NE.AND P0, PT, R9, 0x2, PT ;  /* 0x000000020900780c */ /* 0x000fda0003f05270 */
[----:B0-----:R-:W-:Y:S05]  /*5fc0*/  @P0 BRA `(.L_x_117) ;  /* 0x0000000000040947 */ /* 0x001fea0003800000 */
[----:B------:R-:W-:Y:S01]  /*5fd0*/  BPT.TRAP 0x1 ;  /* 0x000000040000795c */ /* 0x000fe20000300000 */
.L_x_117:
[----:B------:R-:W-:Y:S01]  /*5fe0*/  IMAD R9, R8, 0x4, R11 ;  /* 0x0000000408097824 */ /* 0x000fe200078e020b */
[----:B------:R-:W-:Y:S01]  /*5ff0*/  R2UR UR9, R18 ;  /* 0x00000000120972ca */ /* 0x000fe200000e0000 */
[----:B------:R-:W-:Y:S01]  /*6000*/  VIADD R6, R6, 0xffffffff ;  /* 0xffffffff06067836 */ /* 0x000fe20000000000 */
[----:B------:R-:W-:Y:S01]  /*6010*/  UIADD3 UR6, UP0, UR24, 0xf0, URZ ;  /* 0x000000f018067890 */ /* 0x000fe2000ff1e03f */
[--C-:B------:R-:W-:Y:S01]  /*6020*/  IMAD.U32 R9, R9, 0x1000, R21.reuse ;  /* 0x0000100009097824 */ /* 0x100fe200078e0015 */
[----:B------:R-:W-:Y:S01]  /*6030*/  R2UR UR11, R20 ;  /* 0x00000000140b72ca */ /* 0x000fe200000e0000 */
[----:B------:R-:W-:Y:S01]  /*6040*/  IMAD R21, R8, 0x2000, R21 ;  /* 0x0000200008157824 */ /* 0x000fe200078e0215 */
[----:B------:R-:W-:Y:S01]  /*6050*/  R2UR UR10, R22 ;  /* 0x00000000160a72ca */ /* 0x000fe200000e0000 */
[----:B------:R-:W-:Y:S01]  /*6060*/  UIADD3 UR26, UP1, UR24, 0x1f0, URZ ;  /* 0x000001f0181a7890 */ /* 0x000fe2000ff3e03f */
[----:B------:R-:W-:Y:S01]  /*6070*/  R2UR UR5, R9 ;  /* 0x00000000090572ca */ /* 0x000fe200000e0000 */
[----:B------:R-:W-:Y:S01]  /*6080*/  UIADD3.X UR7, URZ, UR25, URZ, UP0, !UPT ;  /* 0x000000193f077290 */ /* 0x000fe200087fe43f */
[----:B------:R-:W-:Y:S01]  /*6090*/  R2UR UR8, R21 ;  /* 0x00000000150872ca */ /* 0x000fe200000e0000 */
[----:B------:R-:W-:Y:S01]  /*60a0*/  VIADD R8, R8, 0x1 ;  /* 0x0000000108087836 */ /* 0x000fe20000000000 */
[----:B------:R-:W-:Y:S01]  /*60b0*/  R2UR UR12, R16 ;  /* 0x00000000100c72ca */ /* 0x000fe200000e0000 */
[----:B------:R-:W-:Y:S01]  /*60c0*/  UIADD3.X UR27, URZ, UR25, URZ, UP1, !UPT ;  /* 0x000000193f1b7290 */ /* 0x000fe20008ffe43f */
[----:B------:R-:W-:Y:S01]  /*60d0*/  R2UR UR19, R19 ;  /* 0x00000000131372ca */ /* 0x000fe200000e0000 */
[----:B------:R-:W-:Y:S01]  /*60e0*/  UMOV UR20, 0xf0000 ;  /* 0x000f000000147882 */ /* 0x000fe20000000000 */
[----:B------:R-:W-:Y:S01]  /*60f0*/  ISETP.GT.AND P1, PT, R6, 0x1, PT ;  /* 0x000000010600780c */ /* 0x000fe20003f24270 */
[----:B------:R-:W-:Y:S01]  /*6100*/  UMOV UR14, 0x0 ;  /* 0x00000000000e7882 */ /* 0x000fe20000000000 */
[----:B------:R-:W-:Y:S01]  /*6110*/  UMOV UR15, 0x10000000 ;  /* 0x10000000000f7882 */ /* 0x000fe20000000000 */
[----:B------:R-:W-:Y:S01]  /*6120*/  ISETP.NE.AND P0, PT, R8, 0x9, PT ;  /* 0x000000090800780c */ /* 0x000fe20003f05270 */
[----:B------:R-:W-:Y:S01]  /*6130*/  VIADD R22, R22, 0x80 ;  /* 0x0000008016167836 */ /* 0x000fe20000000000 */
[----:B------:R-:W-:-:S02]  /*6140*/  UIADD3 UR5, UR5, 0x180, URZ ;  /* 0x0000018005057890 */ /* 0x000fc4000fffe03f */
[----:B------:R-:W-:Y:S01]  /*6150*/  UIADD3 UR16, UR8, 0x24180, URZ ;  /* 0x0002418008107890 */ /* 0x000fe2000fffe03f */
[----:B------:R-:W-:Y:S02]  /*6160*/  SEL R18, RZ, 0x1, P0 ;  /* 0x00000001ff127807 */ /* 0x000fe40000000000 */
[----:B------:R-:W-:Y:S02]  /*6170*/  SEL R8, R8, RZ, P0 ;  /* 0x000000ff08087207 */ /* 0x000fe40000000000 */
[----:B------:R-:W-:Y:S01]  /*6180*/  UMOV UR8, UR5 ;  /* 0x0000000500087c82 */ /* 0x000fe20008000000 */
[----:B------:R-:W-:Y:S01]  /*6190*/  LOP3.LUT R7, R7, R18, RZ, 0x3c, !PT ;  /* 0x0000001207077212 */ /* 0x000fe200078e3cff */
[----:B------:R0:W-:Y:S02]  /*61a0*/  UTMALDG.3D.MULTICAST [UR8], [UR6], UR20, desc[UR14] ;  /* 0x00000e08060073b4 */ /* 0x0001e40008011814 */
[----:B0-----:R-:W-:Y:S01]  /*61b0*/  UMOV UR8, UR16 ;  /* 0x0000001000087c82 */ /* 0x001fe20008000000 */
[----:B------:R-:W-:-:S02]  /*61c0*/  UMOV UR11, UR19 ;  /* 0x00000013000b7c82 */ /* 0x000fc40008000000 */
[----:B------:R0:W-:Y:S02]  /*61d0*/  UTMALDG.3D [UR8], [UR26], desc[UR14] ;  /* 0x00000e081a0075b4 */ /* 0x0001e40008011000 */
[----:B0-----:R-:W-:Y:S05]  /*61e0*/  @P1 BRA `(.L_x_118) ;  /* 0xfffffffc00401947 */ /* 0x001fea000383ffff */
.L_x_115:
[----:B------:R-:W-:Y:S05]  /*61f0*/  BSYNC B1 ;  /* 0x0000000000017941 */ /* 0x000fea0003800000 */
.L_x_114:
[----:B------:R-:W-:Y:S01]  /*6200*/  LOP3.LUT P1, RZ, R14, 0xff, RZ, 0xc0, !PT ;  /* 0x000000ff0eff7812 */ /* 0x000fe2000782c0ff */
[C---:B------:R-:W-:Y:S01]  /*6210*/  IMAD.IADD R17, R10.reuse, 0x1, R17 ;  /* 0x000000010a117824 */ /* 0x040fe200078e0211 */
[----:B------:R-:W-:Y:S01]  /*6220*/  ULDC.64 UR6, c[0x0][0x650] ;  /* 0x0001940000067ab9 */ /* 0x000fe20000000a00 */
[C---:B------:R-:W-:Y:S01]  /*6230*/  ISETP.GE.U32.AND P2, PT, R10.reuse, 0x9, PT ;  /* 0x000000090a00780c */ /* 0x040fe20003f46070 */
[----:B------:R-:W-:Y:S01]  /*6240*/  BSSY B1, `(.L_x_119) ;  /* 0x0000069000017945 */ /* 0x000fe20003800000 */
[----:B------:R-:W-:Y:S01]  /*6250*/  IMAD.MOV.U32 R18, RZ, RZ, -0x1 ;  /* 0xffffffffff127424 */ /* 0x000fe200078e00ff */
[----:B------:R-:W-:Y:S01]  /*6260*/  ISETP.GT.U32.AND P0, PT, R17, 0x8, PT ;  /* 0x000000081100780c */ /* 0x000fe20003f04070 */
[----:B------:R-:W-:Y:S01]  /*6270*/  IMAD.MOV.U32 R13, RZ, RZ, -0x1 ;  /* 0xffffffffff0d7424 */ /* 0x000fe200078e00ff */
[----:B------:R-:W-:Y:S01]  /*6280*/  PRMT R14, RZ, 0x7610, R14 ;  /* 0x00007610ff0e7816 */ /* 0x000fe2000000000e */
[----:B------:R-:W-:Y:S01]  /*6290*/  IMAD.MOV.U32 R16, RZ, RZ, -0x1 ;  /* 0xffffffffff107424 */ /* 0x000fe200078e00ff */
[----:B------:R-:W-:-:S03]  /*62a0*/  ISETP.LT.U32.AND P0, PT, R10, 0x9, P0 ;  /* 0x000000090a00780c */ /* 0x000fc60000701070 */
[----:B------:R-:W0:Y:S01]  /*62b0*/  @P1 S2R R11, SR_CgaCtaId ;  /* 0x00000000000b1919 */ /* 0x000e220000008800 */
[----:B------:R-:W-:-:S04]  /*62c0*/  @P1 MOV R6, 0x400 ;  /* 0x0000040000061802 */ /* 0x000fc80000000f00 */
[----:B0-----:R-:W-:Y:S01]  /*62d0*/  @P1 LEA R8, R11, R6, 0x18 ;  /* 0x000000060b081211 */ /* 0x001fe200078ec0ff */
[----:B------:R-:W-:Y:S01]  /*62e0*/  IMAD.WIDE.U32 R6, R17, 0x38e38e39, RZ ;  /* 0x38e38e3911067825 */ /* 0x000fe200078e00ff */
[----:B------:R-:W-:Y:S02]  /*62f0*/  SEL R6, RZ, 0x1, !P0 ;  /* 0x00000001ff067807 */ /* 0x000fe40004000000 */
[----:B------:R0:W-:Y:S01]  /*6300*/  @P1 SYNCS.ARRIVE.TRANS64.A1T0 RZ, [R8+URZ+0xa8], RZ ;  /* 0x0000a8ff08ff19a7 */ /* 0x0001e2000810003f */
[----:B------:R-:W-:Y:S02]  /*6310*/  IADD3 R4, P1, R4, UR22, RZ ;  /* 0x0000001604047c10 */ /* 0x000fe4000ff3e0ff */
[----:B------:R-:W-:Y:S02]  /*6320*/  LOP3.LUT R3, R3, R6, RZ, 0x3c, !PT ;  /* 0x0000000603037212 */ /* 0x000fe400078e3cff */
[----:B------:R-:W-:Y:S02]  /*6330*/  IADD3.X R5, R5, UR13, RZ, P1, !PT ;  /* 0x0000000d05057c10 */ /* 0x000fe40008ffe4ff */
[----:B------:R-:W-:-:S02]  /*6340*/  ISETP.GE.U32.AND P0, PT, R4, UR6, PT ;  /* 0x0000000604007c0c */ /* 0x000fc4000bf06070 */
[----:B0-----:R-:W-:Y:S02]  /*6350*/  SHF.R.U32.HI R8, RZ, 0x1, R7 ;  /* 0x00000001ff087819 */ /* 0x001fe40000011607 */
[----:B------:R-:W-:Y:S02]  /*6360*/  ISETP.GE.U32.AND.EX P0, PT, R5, UR7, PT, P0 ;  /* 0x0000000705007c0c */ /* 0x000fe4000bf06100 */
[----:B------:R-:W-:Y:S01]  /*6370*/  @P2 LOP3.LUT R3, R3, 0x1, R8, 0x78, !PT ;  /* 0x0000000103032812 */ /* 0x000fe200078e7808 */
[----:B------:R-:W-:Y:S01]  /*6380*/  IMAD R17, R8, -0x9, R17 ;  /* 0xfffffff708117824 */ /* 0x000fe200078e0211 */
[----:B------:R-:W-:-:S09]  /*6390*/  PRMT R6, RZ, 0x7610, R6 ;  /* 0x00007610ff067816 */ /* 0x000fd20000000006 */
[----:B------:R-:W-:Y:S05]  /*63a0*/  @P0 BRA `(.L_x_120) ;  /* 0x0000000400480947 */ /* 0x000fea0003800000 */
[----:B------:R-:W0:Y:S01]  /*63b0*/  S2R R18, SR_CTAID.X ;  /* 0x0000000000127919 */ /* 0x000e220000002500 */
[----:B------:R-:W-:Y:S01]  /*63c0*/  ULDC.64 UR6, c[0x0][0x628] ;  /* 0x00018a0000067ab9 */ /* 0x000fe20000000a00 */
[----:B------:R-:W1:Y:S01]  /*63d0*/  LDC R19, c[0x0][0x144] ;  /* 0x00005100ff137b82 */ /* 0x000e620000000800 */
[----:B------:R-:W-:Y:S01]  /*63e0*/  ISETP.NE.U32.AND P0, PT, RZ, UR6, PT ;  /* 0x00000006ff007c0c */ /* 0x000fe2000bf05070 */
[----:B------:R-:W2:Y:S01]  /*63f0*/  S2R R13, SR_CTAID.Y ;  /* 0x00000000000d7919 */ /* 0x000ea20000002600 */
[----:B------:R-:W-:Y:S01]  /*6400*/  ULDC UR8, c[0x0][0x630] ;  /* 0x00018c0000087ab9 */ /* 0x000fe20000000800 */
[----:B------:R-:W-:Y:S01]  /*6410*/  ULDC UR9, c[0x0][0x150] ;  /* 0x0000540000097ab9 */ /* 0x000fe20000000800 */
[----:B------:R-:W-:Y:S01]  /*6420*/  ISETP.NE.AND.EX P0, PT, RZ, UR7, PT, P0 ;  /* 0x00000007ff007c0c */ /* 0x000fe2000bf05300 */
[----:B------:R-:W-:Y:S02]  /*6430*/  IMAD.MOV.U32 R6, RZ, RZ, R4 ;  /* 0x000000ffff067224 */ /* 0x000fe400078e0004 */
[----:B------:R-:W-:Y:S01]  /*6440*/  IMAD.MOV.U32 R7, RZ, RZ, R5 ;  /* 0x000000ffff077224 */ /* 0x000fe200078e0005 */
[----:B0-----:R-:W-:-:S09]  /*6450*/  I2FP.F32.U32 R20, R18 ;  /* 0x0000001200147245 */ /* 0x001fd20000201000 */
[----:B------:R-:W-:Y:S05]  /*6460*/  @!P0 BRA `(.L_x_121) ;  /* 0x0000000000288947 */ /* 0x000fea0003800000 */
[----:B------:R-:W-:Y:S02]  /*6470*/  ULDC UR5, c[0x0][0x634] ;  /* 0x00018d0000057ab9 */ /* 0x000fe40000000800 */
[----:B------:R-:W-:-:S05]  /*6480*/  IADD3 R7, P0, R4, UR5, RZ ;  /* 0x0000000504077c10 */ /* 0x000fca000ff1e0ff */
[----:B------:R-:W-:-:S04]  /*6490*/  IMAD.X R21, RZ, RZ, R5, P0 ;  /* 0x000000ffff157224 */ /* 0x000fc800000e0605 */
[----:B------:R-:W-:-:S04]  /*64a0*/  IMAD.WIDE.U32 R8, R21, UR6, RZ ;  /* 0x0000000615087c25 */ /* 0x000fc8000f8e00ff */
[----:B------:R-:W-:-:S04]  /*64b0*/  IMAD.WIDE.U32 R8, P0, R7, UR7, R8 ;  /* 0x0000000707087c25 */ /* 0x000fc8000f800008 */
[----:B------:R-:W-:-:S04]  /*64c0*/  IMAD.WIDE.U32 R6, R7, UR6, RZ ;  /* 0x0000000607067c25 */ /* 0x000fc8000f8e00ff */
[----:B------:R-:W-:Y:S01]  /*64d0*/  IMAD.MOV.U32 R6, RZ, RZ, R9 ;  /* 0x000000ffff067224 */ /* 0x000fe200078e0009 */
[----:B------:R-:W-:Y:S01]  /*64e0*/  IADD3 RZ, P1, R7, R8, RZ ;  /* 0x0000000807ff7210 */ /* 0x000fe20007f3e0ff */
[----:B------:R-:W-:-:S04]  /*64f0*/  IMAD.X R7, RZ, RZ, RZ, P0 ;  /* 0x000000ffff077224 */ /* 0x000fc800000e06ff */
[----:B------:R-:W-:-:S08]  /*6500*/  IMAD.WIDE.U32.X R6, R21, UR7, R6, P1 ;  /* 0x0000000715067c25 */ /* 0x000fd000088e0406 */
.L_x_121:
[----:B------:R-:W-:Y:S01]  /*6510*/  FMUL R20, R20, UR9 ;  /* 0x0000000914147c20 */ /* 0x000fe20008400000 */
[--C-:B------:R-:W-:Y:S01]  /*6520*/  SHF.R.U64 R16, R6, UR8, R7.reuse ;  /* 0x0000000806107c19 */ /* 0x100fe20008001207 */
[----:B------:R-:W-:Y:S01]  /*6530*/  ULDC.64 UR6, c[0x0][0x620] ;  /* 0x0001880000067ab9 */ /* 0x000fe20000000a00 */
[----:B------:R-:W-:Y:S01]  /*6540*/  SHF.R.U32.HI R6, RZ, UR8, R7 ;  /* 0x00000008ff067c19 */ /* 0x000fe20008011607 */
[----:B------:R-:W-:Y:S01]  /*6550*/  ULDC.64 UR8, c[0x0][0x640] ;  /* 0x0001900000087ab9 */ /* 0x000fe20000000a00 */
[----:B------:R-:W-:Y:S01]  /*6560*/  IADD3 R7, P0, RZ, -R16, RZ ;  /* 0x80000010ff077210 */ /* 0x000fe20007f1e0ff */
[----:B------:R-:W0:Y:S01]  /*6570*/  F2I.U32.TRUNC.NTZ R20, R20 ;  /* 0x0000001400147305 */ /* 0x000e22000020f000 */
[----:B------:R-:W3:Y:S01]  /*6580*/  LDC R22, c[0x0][0x148] ;  /* 0x00005200ff167b82 */ /* 0x000ee20000000800 */
[----:B------:R-:W-:Y:S02]  /*6590*/  ULDC UR5, c[0x0][0x618] ;  /* 0x0001860000057ab9 */ /* 0x000fe40000000800 */
[----:B------:R-:W-:Y:S01]  /*65a0*/  IMAD.X R6, RZ, RZ, ~R6, P0 ;  /* 0x000000ffff067224 */ /* 0x000fe200000e0e06 */
[----:B------:R-:W-:-:S03]  /*65b0*/  ISETP.NE.U32.AND P0, PT, RZ, UR8, PT ;  /* 0x00000008ff007c0c */ /* 0x000fc6000bf05070 */
[----:B------:R-:W-:Y:S01]  /*65c0*/  IMAD R6, R6, UR6, RZ ;  /* 0x0000000606067c24 */ /* 0x000fe2000f8e02ff */
[----:B------:R-:W-:-:S03]  /*65d0*/  ISETP.NE.AND.EX P0, PT, RZ, UR9, PT, P0 ;  /* 0x00000009ff007c0c */ /* 0x000fc6000bf05300 */
[C---:B------:R-:W-:Y:S02]  /*65e0*/  IMAD R9, R7.reuse, UR7, R6 ;  /* 0x0000000707097c24 */ /* 0x040fe4000f8e0206 */
[----:B------:R-:W-:Y:S01]  /*65f0*/  IMAD.WIDE.U32 R6, R7, UR6, R4 ;  /* 0x0000000607067c25 */ /* 0x000fe2000f8e0004 */
[----:B------:R-:W-:-:S03]  /*6600*/  ULDC UR6, c[0x0][0x154] ;  /* 0x0000550000067ab9 */ /* 0x000fc60000000800 */
[----:B0-----:R-:W-:Y:S02]  /*6610*/  IMAD.MOV R8, RZ, RZ, -R20 ;  /* 0x000000ffff087224 */ /* 0x001fe400078e0a14 */
[----:B------:R-:W-:Y:S02]  /*6620*/  IMAD.IADD R7, R7, 0x1, R9 ;  /* 0x0000000107077824 */ /* 0x000fe400078e0209 */
[----:B-1----:R-:W-:Y:S01]  /*6630*/  IMAD R18, R19, R8, R18 ;  /* 0x0000000813127224 */ /* 0x002fe200078e0212 */
[----:B--2---:R-:W-:Y:S02]  /*6640*/  I2FP.F32.U32 R8, R13 ;  /* 0x0000000d00087245 */ /* 0x004fe40000201000 */
[--C-:B------:R-:W-:Y:S02]  /*6650*/  SHF.R.U64 R19, R6, UR5, R7.reuse ;  /* 0x0000000506137c19 */ /* 0x100fe40008001207 */
[----:B------:R-:W-:Y:S01]  /*6660*/  SHF.R.U32.HI R6, RZ, UR5, R7 ;  /* 0x00000005ff067c19 */ /* 0x000fe20008011607 */
[----:B------:R-:W-:Y:S01]  /*6670*/  FMUL R8, R8, UR6 ;  /* 0x0000000608087c20 */ /* 0x000fe20008400000 */
[----:B------:R-:W-:-:S02]  /*6680*/  ULDC UR5, c[0x0][0x608] ;  /* 0x0001820000057ab9 */ /* 0x000fc40000000800 */
[--C-:B------:R-:W-:Y:S01]  /*6690*/  SHF.R.U64 R21, R19, UR5, R6.reuse ;  /* 0x0000000513157c19 */ /* 0x100fe20008001206 */
[----:B------:R0:W1:Y:S01]  /*66a0*/  F2I.U32.TRUNC.NTZ R24, R8 ;  /* 0x0000000800187305 */ /* 0x000062000020f000 */
[----:B------:R-:W-:Y:S01]  /*66b0*/  SHF.R.U32.HI R6, RZ, UR5, R6 ;  /* 0x00000005ff067c19 */ /* 0x000fe20008011606 */
[----:B------:R-:W-:-:S03]  /*66c0*/  ULDC UR5, c[0x0][0x658] ;  /* 0x0001960000057ab9 */ /* 0x000fc60000000800 */
[--C-:B------:R-:W-:Y:S02]  /*66d0*/  SHF.R.U64 R20, R21, UR5, R6.reuse ;  /* 0x0000000515147c19 */ /* 0x100fe40008001206 */
[----:B------:R-:W-:-:S03]  /*66e0*/  SHF.R.U32.HI R23, RZ, UR5, R6 ;  /* 0x00000005ff177c19 */ /* 0x000fc60008011606 */
[----:B------:R-:W-:Y:S02]  /*66f0*/  IMAD.MOV.U32 R6, RZ, RZ, R20 ;  /* 0x000000ffff067224 */ /* 0x000fe400078e0014 */
[----:B------:R-:W-:Y:S01]  /*6700*/  IMAD.MOV.U32 R7, RZ, RZ, R23 ;  /* 0x000000ffff077224 */ /* 0x000fe200078e0017 */
[----:B0-----:R-:W-:Y:S06]  /*6710*/  @!P0 BRA `(.L_x_122) ;  /* 0x0000000000288947 */ /* 0x001fec0003800000 */
        /* <DEDUP_REMOVED lines=10> */
.L_x_122:
[----:B------:R-:W-:Y:S01]  /*67c0*/  ULDC UR5, c[0x0][0x648] ;  /* 0x0001920000057ab9 */ /* 0x000fe20000000800 */
[----:B------:R-:W-:Y:S01]  /*67d0*/  LOP3.LUT R21, R21, UR17, RZ, 0xc0, !PT ;  /* 0x0000001115157c12 */ /* 0x000fe2000f8ec0ff */
[----:B-1----:R-:W-:Y:S01]  /*67e0*/  IMAD.MOV R24, RZ, RZ, -R24 ;  /* 0x000000ffff187224 */ /* 0x002fe200078e0a18 */
[----:B------:R-:W-:Y:S01]  /*67f0*/  SHF.R.U64 R6, R6, UR5, R7 ;  /* 0x0000000506067c19 */ /* 0x000fe20008001207 */
[----:B------:R-:W-:Y:S01]  /*6800*/  ULDC UR5, c[0x0][0x638] ;  /* 0x00018e0000057ab9 */ /* 0x000fe20000000800 */
[----:B------:R-:W-:Y:S01]  /*6810*/  LOP3.LUT R19, R19, UR4, RZ, 0xc0, !PT ;  /* 0x0000000413137c12 */ /* 0x000fe2000f8ec0ff */
[----:B---3--:R-:W-:Y:S01]  /*6820*/  @P4 IMAD R18, R22, R24, R13 ;  /* 0x0000001816124224 */ /* 0x008fe200078e020d */
[----:B------:R-:W-:Y:S01]  /*6830*/  ULDC UR6, c[0x0][0x610] ;  /* 0x0001840000067ab9 */ /* 0x000fe20000000800 */
[----:B------:R-:W-:Y:S02]  /*6840*/  IMAD.MOV R7, RZ, RZ, -R6 ;  /* 0x000000ffff077224 */ /* 0x000fe400078e0a06 */
[----:B------:R-:W-:-:S02]  /*6850*/  IMAD R21, R6, UR18, R21 ;  /* 0x0000001206157c24 */ /* 0x000fc4000f8e0215 */
[----:B------:R-:W-:Y:S01]  /*6860*/  IMAD R20, R7, UR5, R20 ;  /* 0x0000000507147c24 */ /* 0x000fe2000f8e0214 */
[----:B------:R-:W-:Y:S01]  /*6870*/  ULDC UR5, c[0x0][0x600] ;  /* 0x0001800000057ab9 */ /* 0x000fe20000000800 */
[----:B------:R-:W-:Y:S02]  /*6880*/  IMAD R18, R21, UR6, R18 ;  /* 0x0000000615127c24 */ /* 0x000fe4000f8e0212 */
[----:B------:R-:W-:Y:S02]  /*6890*/  IMAD R7, R20, UR5, R19 ;  /* 0x0000000514077c24 */ /* 0x000fe4000f8e0213 */
[----:B------:R-:W-:-:S03]  /*68a0*/  IMAD.MOV.U32 R6, RZ, RZ, 0x1 ;  /* 0x00000001ff067424 */ /* 0x000fc600078e00ff */
[----:B------:R-:W-:Y:S02]  /*68b0*/  SEL R13, R7, R18, !P4 ;  /* 0x00000012070d7207 */ /* 0x000fe40006000000 */
[----:B------:R-:W-:-:S07]  /*68c0*/  SEL R18, R18, R7, !P4 ;  /* 0x0000000712127207 */ /* 0x000fce0006000000 */
.L_x_120:
[----:B------:R-:W-:Y:S05]  /*68d0*/  BSYNC B1 ;  /* 0x0000000000017941 */ /* 0x000fea0003800000 */
.L_x_119:
[----:B------:R-:W-:-:S13]  /*68e0*/  LOP3.LUT P0, RZ, R6, 0xff, RZ, 0xc0, !PT ;  /* 0x000000ff06ff7812 */ /* 0x000fda000780c0ff */
[----:B------:R-:W-:Y:S05]  /*68f0*/  @P0 BRA `(.L_x_123) ;  /* 0xfffffff400440947 */ /* 0x000fea000383ffff */
[----:B------:R-:W-:Y:S05]  /*6900*/  BSYNC B0 ;  /* 0x0000000000007941 */ /* 0x000fea0003800000 */
.L_x_112:
[----:B------:R-:W-:-:S03]  /*6910*/  UMOV UR5, 0xffffffff ;  /* 0xffffffff00057882 */ /* 0x000fc60000000000 */
[----:B------:R-:W-:Y:S05]  /*6920*/  BRA.DIV UR5, `(.L_x_124) ;  /* 0x0000000605d07947 */ /* 0x000fea000b800000 */
[----:B------:R-:W-:-:S13]  /*6930*/  ELECT P0, URZ, PT ;  /* 0x00000000003f782f */ /* 0x000fda0003800000 */
.L_x_143:
[----:B------:R-:W-:Y:S04]  /*6940*/  BSSY B0, `(.L_x_125) ;  /* 0x0000058000007945 */ /* 0x000fe80003800000 */
[----:B------:R-:W-:Y:S05]  /*6950*/  @!P0 BRA `(.L_x_126) ;  /* 0x0000000400588947 */ /* 0x000fea0003800000 */
[----:B------:R-:W-:-:S04]  /*6960*/  LOP3.LUT R2, R2, 0x2, RZ, 0xfc, !PT ;  /* 0x0000000202027812 */ /* 0x000fc800078efcff */
[----:B------:R-:W-:-:S13]  /*6970*/  ISETP.NE.AND P0, PT, R2, 0x3, PT ;  /* 0x000000030200780c */ /* 0x000fda0003f05270 */
[----:B------:R-:W-:Y:S05]  /*6980*/  @!P0 BRA `(.L_x_127) ;  /* 0x0000000000048947 */ /* 0x000fea0003800000 */
[----:B------:R-:W-:Y:S01]  /*6990*/  BPT.TRAP 0x1 ;  /* 0x000000040000795c */ /* 0x000fe20000300000 */
.L_x_127:
[----:B------:R-:W0:Y:S01]  /*69a0*/  S2R R5, SR_CgaCtaId ;  /* 0x0000000000057919 */ /* 0x000e220000008800 */
[----:B------:R-:W-:Y:S02]  /*69b0*/  MOV R0, 0x400 ;  /* 0x0000040000007802 */ /* 0x000fe40000000f00 */
[----:B------:R-:W-:Y:S02]  /*69c0*/  SHF.L.U32 R4, R3, 0x1f, RZ ;  /* 0x0000001f03047819 */ /* 0x000fe400000006ff */
[----:B0-----:R-:W-:-:S05]  /*69d0*/  LEA R0, R5, R0, 0x18 ;  /* 0x0000000005007211 */ /* 0x001fca00078ec0ff */
[----:B------:R-:W-:-:S04]  /*69e0*/  VIADD R0, R0, 0x48 ;  /* 0x0000004800007836 */ /* 0x000fc80000000000 */
[C---:B------:R-:W-:Y:S02]  /*69f0*/  IMAD R7, R17.reuse, 0x8, R0 ;  /* 0x0000000811077824 */ /* 0x040fe400078e0200 */
[----:B------:R-:W-:Y:S02]  /*6a00*/  VIADD R17, R17, 0x1 ;  /* 0x0000000111117836 */ /* 0x000fe40000000000 */
[----:B------:R-:W0:Y:S03]  /*6a10*/  SYNCS.PHASECHK.TRANS64.TRYWAIT P0, [R7+URZ], R4 ;  /* 0x00000004070075a7 */ /* 0x000e26000800017f */
[----:B------:R-:W-:-:S04]  /*6a20*/  ISETP.NE.AND P1, PT, R17, 0x9, PT ;  /* 0x000000091100780c */ /* 0x000fc80003f25270 */
[----:B------:R-:W-:Y:S02]  /*6a30*/  SEL R2, RZ, 0x1, P1 ;  /* 0x00000001ff027807 */ /* 0x000fe40000800000 */
[----:B------:R-:W-:Y:S02]  /*6a40*/  SEL R17, R17, RZ, P1 ;  /* 0x000000ff11117207 */ /* 0x000fe40000800000 */
[----:B------:R-:W-:-:S03]  /*6a50*/  LOP3.LUT R6, R3, R2, RZ, 0x3c, !PT ;  /* 0x0000000203067212 */ /* 0x000fc600078e3cff */
[----:B------:R-:W-:Y:S01]  /*6a60*/  IMAD R8, R17, 0x8, R0 ;  /* 0x0000000811087824 */ /* 0x000fe200078e0200 */
[----:B------:R-:W-:Y:S01]  /*6a70*/  SHF.L.U32 R5, R6, 0x1f, RZ ;  /* 0x0000001f06057819 */ /* 0x000fe200000006ff */
[----:B0-----:R-:W-:Y:S06]  /*6a80*/  @!P0 BRA `(.L_x_128) ;  /* 0x0000000400988947 */ /* 0x001fec0003800000 */
.L_x_144:
[----:B------:R-:W1:Y:S01]  /*6a90*/  SYNCS.PHASECHK.TRANS64.TRYWAIT P0, [R8+URZ], R5 ;  /* 0x00000005080075a7 */ /* 0x000e62000800017f */
[----:B------:R-:W-:-:S05]  /*6aa0*/  VIADD R2, R17, 0x1 ;  /* 0x0000000111027836 */ /* 0x000fca0000000000 */
[----:B------:R-:W-:-:S04]  /*6ab0*/  ISETP.NE.AND P1, PT, R2, 0x9, PT ;  /* 0x000000090200780c */ /* 0x000fc80003f25270 */
[----:B------:R-:W-:Y:S02]  /*6ac0*/  SEL R3, RZ, 0x1, P1 ;  /* 0x00000001ff037807 */ /* 0x000fe40000800000 */
[----:B0-----:R-:W-:Y:S02]  /*6ad0*/  SEL R7, R2, RZ, P1 ;  /* 0x000000ff02077207 */ /* 0x001fe40000800000 */
[----:B------:R-:W-:-:S03]  /*6ae0*/  LOP3.LUT R6, R6, R3, RZ, 0x3c, !PT ;  /* 0x0000000306067212 */ /* 0x000fc600078e3cff */
[----:B------:R-:W-:Y:S01]  /*6af0*/  IMAD R9, R7, 0x8, R0 ;  /* 0x0000000807097824 */ /* 0x000fe200078e0200 */
[----:B------:R-:W-:Y:S01]  /*6b00*/  SHF.L.U32 R4, R6, 0x1f, RZ ;  /* 0x0000001f06047819 */ /* 0x000fe200000006ff */
[----:B-1----:R-:W-:Y:S06]  /*6b10*/  @!P0 BRA `(.L_x_129) ;  /* 0x0000000400888947 */ /* 0x002fec0003800000 */
.L_x_145:
[----:B------:R-:W1:Y:S01]  /*6b20*/  SYNCS.PHASECHK.TRANS64.TRYWAIT P0, [R9+URZ], R4 ;  /* 0x00000004090075a7 */ /* 0x000e62000800017f */
[----:B------:R-:W-:-:S05]  /*6b30*/  VIADD R2, R7, 0x1 ;  /* 0x0000000107027836 */ /* 0x000fca0000000000 */
[----:B------:R-:W-:-:S04]  /*6b40*/  ISETP.NE.AND P1, PT, R2, 0x9, PT ;  /* 0x000000090200780c */ /* 0x000fc80003f25270 */
[----:B------:R-:W-:Y:S02]  /*6b50*/  SEL R3, RZ, 0x1, P1 ;  /* 0x00000001ff037807 */ /* 0x000fe40000800000 */
[----:B------:R-:W-:Y:S02]  /*6b60*/  SEL R7, R2, RZ, P1 ;  /* 0x000000ff02077207 */ /* 0x000fe40000800000 */
[----:B------:R-:W-:-:S03]  /*6b70*/  LOP3.LUT R6, R6, R3, RZ, 0x3c, !PT ;  /* 0x0000000306067212 */ /* 0x000fc600078e3cff */
[----:B0-----:R-:W-:Y:S01]  /*6b80*/  IMAD R8, R7, 0x8, R0 ;  /* 0x0000000807087824 */ /* 0x001fe200078e0200 */
[----:B------:R-:W-:Y:S01]  /*6b90*/  SHF.L.U32 R5, R6, 0x1f, RZ ;  /* 0x0000001f06057819 */ /* 0x000fe200000006ff */
[----:B-1----:R-:W-:Y:S06]  /*6ba0*/  @!P0 BRA `(.L_x_130) ;  /* 0x0000000400788947 */ /* 0x002fec0003800000 */
.L_x_146:
        /* <DEDUP_REMOVED lines=9> */
.L_x_147:
        /* <DEDUP_REMOVED lines=9> */
.L_x_148:
        /* <DEDUP_REMOVED lines=9> */
.L_x_149:
[----:B------:R-:W1:Y:S01]  /*6d60*/  SYNCS.PHASECHK.TRANS64.TRYWAIT P0, [R9+URZ], R4 ;  /* 0x00000004090075a7 */ /* 0x000e62000800017f */
[----:B------:R-:W-:-:S05]  /*6d70*/  VIADD R2, R7, 0x1 ;  /* 0x0000000107027836 */ /* 0x000fca0000000000 */
[----:B------:R-:W-:-:S04]  /*6d80*/  ISETP.NE.AND P1, PT, R2, 0x9, PT ;  /* 0x000000090200780c */ /* 0x000fc80003f25270 */
[----:B------:R-:W-:Y:S02]  /*6d90*/  SEL R3, RZ, 0x1, P1 ;  /* 0x00000001ff037807 */ /* 0x000fe40000800000 */
[----:B------:R-:W-:Y:S02]  /*6da0*/  SEL R7, R2, RZ, P1 ;  /* 0x000000ff02077207 */ /* 0x000fe40000800000 */
[----:B------:R-:W-:-:S03]  /*6db0*/  LOP3.LUT R11, R6, R3, RZ, 0x3c, !PT ;  /* 0x00000003060b7212 */ /* 0x000fc600078e3cff */
[----:B------:R-:W-:Y:S01]  /*6dc0*/  IMAD R6, R7, 0x8, R0 ;  /* 0x0000000807067824 */ /* 0x000fe200078e0200 */
[----:B0-----:R-:W-:Y:S01]  /*6dd0*/  SHF.L.U32 R5, R11, 0x1f, RZ ;  /* 0x0000001f0b057819 */ /* 0x001fe200000006ff */
[----:B-1----:R-:W-:Y:S06]  /*6de0*/  @!P0 BRA `(.L_x_134) ;  /* 0x0000000400388947 */ /* 0x002fec0003800000 */
.L_x_150:
[----:B------:R-:W1:Y:S01]  /*6df0*/  SYNCS.PHASECHK.TRANS64.TRYWAIT P0, [R6+URZ], R5 ;  /* 0x00000005060075a7 */ /* 0x000e62000800017f */
[----:B------:R-:W-:-:S05]  /*6e00*/  VIADD R2, R7, 0x1 ;  /* 0x0000000107027836 */ /* 0x000fca0000000000 */
[----:B------:R-:W-:-:S04]  /*6e10*/  ISETP.NE.AND P1, PT, R2, 0x9, PT ;  /* 0x000000090200780c */ /* 0x000fc80003f25270 */
[----:B0-----:R-:W-:Y:S02]  /*6e20*/  SEL R4, RZ, 0x1, P1 ;  /* 0x00000001ff047807 */ /* 0x001fe40000800000 */
[----:B------:R-:W-:Y:S02]  /*6e30*/  SEL R3, R2, RZ, P1 ;  /* 0x000000ff02037207 */ /* 0x000fe40000800000 */
[----:B------:R-:W-:Y:S01]  /*6e40*/  LOP3.LUT R4, R11, R4, RZ, 0x3c, !PT ;  /* 0x000000040b047212 */ /* 0x000fe200078e3cff */
[----:B-1----:R-:W-:Y:S06]  /*6e50*/  @!P0 BRA `(.L_x_135) ;  /* 0x0000000400308947 */ /* 0x002fec0003800000 */
.L_x_151:
[----:B------:R-:W-:Y:S01]  /*6e60*/  IMAD R3, R3, 0x8, R0 ;  /* 0x0000000803037824 */ /* 0x000fe200078e0200 */
[----:B------:R-:W-:-:S07]  /*6e70*/  SHF.L.U32 R0, R4, 0x1f, RZ ;  /* 0x0000001f04007819 */ /* 0x000fce00000006ff */
.L_x_136:
[----:B-1----:R1:W2:Y:S02]  /*6e80*/  SYNCS.PHASECHK.TRANS64.TRYWAIT P0, [R3+URZ], R0 ;  /* 0x00000000030075a7 */ /* 0x0022a4000800017f */
[----:B--2---:R-:W-:Y:S05]  /*6e90*/  @!P0 NANOSLEEP.SYNCS 0x989680 ;  /* 0x009896800000895d */ /* 0x004fea0003900000 */
[----:B------:R-:W2:Y:S02]  /*6ea0*/  @!P0 SYNCS.PHASECHK.TRANS64 P0, [R3+URZ], R0 ;  /* 0x00000000030085a7 */ /* 0x000ea4000800007f */
[----:B--2---:R-:W-:Y:S05]  /*6eb0*/  @!P0 BRA `(.L_x_136) ;  /* 0xfffffffc00f08947 */ /* 0x004fea000383ffff */
.L_x_126:
[----:B------:R-:W-:Y:S05]  /*6ec0*/  BSYNC B0 ;  /* 0x0000000000007941 */ /* 0x000fea0003800000 */
.L_x_125:
[----:B------:R-:W-:Y:S05]  /*6ed0*/  EXIT ;  /* 0x000000000000794d */ /* 0x000fea0003800000 */
.L_x_22:
[----:B-1----:R-:W-:-:S04]  /*6ee0*/  IMAD.U32 R9, RZ, RZ, UR6 ;  /* 0x00000006ff097e24 */ /* 0x002fc8000f8e00ff */
[----:B------:R1:W4:Y:S03]  /*6ef0*/  SYNCS.PHASECHK.TRANS64.TRYWAIT P1, [R9+URZ], R8 ;  /* 0x00000008090075a7 */ /* 0x000326000802017f */
[----:B----4-:R-:W-:Y:S05]  /*6f00*/  @!P1 NANOSLEEP.SYNCS 0x989680 ;  /* 0x009896800000995d */ /* 0x010fea0003900000 */
[----:B------:R-:W4:Y:S02]  /*6f10*/  @!P1 SYNCS.PHASECHK.TRANS64 P1, [R9+URZ], R8 ;  /* 0x00000008090095a7 */ /* 0x000f24000802007f */
[----:B----4-:R-:W-:Y:S05]  /*6f20*/  @!P1 BRA `(.L_x_22) ;  /* 0xfffffffc00ec9947 */ /* 0x010fea000383ffff */
[----:B------:R-:W-:Y:S05]  /*6f30*/  BRA `(.L_x_21) ;  /* 0xffffffa400c07947 */ /* 0x000fea000383ffff */
.L_x_28:
[----:B-1----:R-:W-:-:S04]  /*6f40*/  IMAD.U32 R13, RZ, RZ, UR12 ;  /* 0x0000000cff0d7e24 */ /* 0x002fc8000f8e00ff */
[----:B------:R1:W4:Y:S03]  /*6f50*/  SYNCS.PHASECHK.TRANS64.TRYWAIT P1, [R13+URZ], R10 ;  /* 0x0000000a0d0075a7 */ /* 0x000326000802017f */
[----:B----4-:R-:W-:Y:S05]  /*6f60*/  @!P1 NANOSLEEP.SYNCS 0x989680 ;  /* 0x009896800000995d */ /* 0x010fea0003900000 */
[----:B------:R-:W4:Y:S02]  /*6f70*/  @!P1 SYNCS.PHASECHK.TRANS64 P1, [R13+URZ], R10 ;  /* 0x0000000a0d0095a7 */ /* 0x000f24000802007f */
[----:B----4-:R-:W-:Y:S05]  /*6f80*/  @!P1 BRA `(.L_x_28) ;  /* 0xfffffffc00ec9947 */ /* 0x010fea000383ffff */
[----:B------:R-:W-:Y:S05]  /*6f90*/  BRA `(.L_x_27) ;  /* 0xffffffac00747947 */ /* 0x000fea000383ffff */
.L_x_113:
[----:B------:R-:W-:Y:S01]  /*6fa0*/  BSSY B1, `(.L_x_137) ;  /* 0x0000006000017945 */ /* 0x000fe20003800000 */
[----:B------:R-:W-:-:S07]  /*6fb0*/  IMAD.MOV.U32 R6, RZ, RZ, -0x1 ;  /* 0xffffffffff067424 */ /* 0x000fce00078e00ff */
[----:B------:R-:W-:Y:S05]  /*6fc0*/  WARPSYNC.COLLECTIVE R6, `(.L_x_138) ;  /* 0x00000000060c7348 */ /* 0x000fea0003c00000 */
[----:B------:R-:W-:Y:S02]  /*6fd0*/  ELECT P0, UR62, PT ;  /* 0x00000000003e782f */ /* 0x000fe40003800000 */
[----:B------:R-:W-:Y:S01]  /*6fe0*/  MOV R6, UR62 ;  /* 0x0000003e00067c02 */ /* 0x000fe20008000f00 */
[----:B------:R-:W-:Y:S10]  /*6ff0*/  ENDCOLLECTIVE ;  /* 0x000000000000791b */ /* 0x000ff40003800000 */
.L_x_138:
[----:B------:R-:W-:Y:S05]  /*7000*/  BSYNC B1 ;  /* 0x0000000000017941 */ /* 0x000fea0003800000 */
.L_x_137:
[----:B------:R-:W-:Y:S05]  /*7010*/  BRA `(.L_x_139) ;  /* 0xffffffec00887947 */ /* 0x000fea000383ffff */
.L_x_116:
[----:B0-----:R0:W1:Y:S02]  /*7020*/  SYNCS.PHASECHK.TRANS64.TRYWAIT P0, [R18+URZ+0x48], R9 ;  /* 0x00004809120075a7 */ /* 0x001064000800017f */
[----:B-1----:R-:W-:Y:S05]  /*7030*/  @!P0 NANOSLEEP.SYNCS 0x989680 ;  /* 0x009896800000895d */ /* 0x002fea0003900000 */
[----:B------:R-:W1:Y:S02]  /*7040*/  @!P0 SYNCS.PHASECHK.TRANS64 P0, [R18+URZ+0x48], R9 ;  /* 0x00004809120085a7 */ /* 0x000e64000800007f */
[----:B-1----:R-:W-:Y:S05]  /*7050*/  @!P0 BRA `(.L_x_116) ;  /* 0xfffffffc00f08947 */ /* 0x002fea000383ffff */
[----:B------:R-:W-:Y:S05]  /*7060*/  BRA `(.L_x_140) ;  /* 0xffffffec00c87947 */ /* 0x000fea000383ffff */
.L_x_124:
[----:B------:R-:W-:Y:S01]  /*7070*/  BSSY B0, `(.L_x_141) ;  /* 0x0000006000007945 */ /* 0x000fe20003800000 */
[----:B------:R-:W-:-:S07]  /*7080*/  IMAD.MOV.U32 R6, RZ, RZ, -0x1 ;  /* 0xffffffffff067424 */ /* 0x000fce00078e00ff */
[----:B------:R-:W-:Y:S05]  /*7090*/  WARPSYNC.COLLECTIVE R6, `(.L_x_142) ;  /* 0x00000000060c7348 */ /* 0x000fea0003c00000 */
[----:B------:R-:W-:Y:S02]  /*70a0*/  ELECT P0, UR62, PT ;  /* 0x00000000003e782f */ /* 0x000fe40003800000 */
[----:B------:R-:W-:Y:S01]  /*70b0*/  MOV R6, UR62 ;  /* 0x0000003e00067c02 */ /* 0x000fe20008000f00 */
[----:B------:R-:W-:Y:S10]  /*70c0*/  ENDCOLLECTIVE ;  /* 0x000000000000791b */ /* 0x000ff40003800000 */
.L_x_142:
[----:B------:R-:W-:Y:S05]  /*70d0*/  BSYNC B0 ;  /* 0x0000000000007941 */ /* 0x000fea0003800000 */
.L_x_141:
[----:B------:R-:W-:Y:S05]  /*70e0*/  BRA `(.L_x_143) ;  /* 0xfffffff800147947 */ /* 0x000fea000383ffff */
.L_x_128:
[----:B0-----:R0:W1:Y:S02]  /*70f0*/  SYNCS.PHASECHK.TRANS64.TRYWAIT P0, [R7+URZ], R4 ;  /* 0x00000004070075a7 */ /* 0x001064000800017f */
[----:B-1----:R-:W-:Y:S05]  /*7100*/  @!P0 NANOSLEEP.SYNCS 0x989680 ;  /* 0x009896800000895d */ /* 0x002fea0003900000 */
[----:B------:R-:W1:Y:S02]  /*7110*/  @!P0 SYNCS.PHASECHK.TRANS64 P0, [R7+URZ], R4 ;  /* 0x00000004070085a7 */ /* 0x000e64000800007f */
[----:B-1----:R-:W-:Y:S05]  /*7120*/  @!P0 BRA `(.L_x_128) ;  /* 0xfffffffc00f08947 */ /* 0x002fea000383ffff */
[----:B------:R-:W-:Y:S05]  /*7130*/  BRA `(.L_x_144) ;  /* 0xfffffff800547947 */ /* 0x000fea000383ffff */
.L_x_129:
[----:B0-----:R0:W1:Y:S02]  /*7140*/  SYNCS.PHASECHK.TRANS64.TRYWAIT P0, [R8+URZ], R5 ;  /* 0x00000005080075a7 */ /* 0x001064000800017f */
[----:B-1----:R-:W-:Y:S05]  /*7150*/  @!P0 NANOSLEEP.SYNCS 0x989680 ;  /* 0x009896800000895d */ /* 0x002fea0003900000 */
[----:B------:R-:W1:Y:S02]  /*7160*/  @!P0 SYNCS.PHASECHK.TRANS64 P0, [R8+URZ], R5 ;  /* 0x00000005080085a7 */ /* 0x000e64000800007f */
[----:B-1----:R-:W-:Y:S05]  /*7170*/  @!P0 BRA `(.L_x_129) ;  /* 0xfffffffc00f08947 */ /* 0x002fea000383ffff */
[----:B------:R-:W-:Y:S05]  /*7180*/  BRA `(.L_x_145) ;  /* 0xfffffff800647947 */ /* 0x000fea000383ffff */
.L_x_130:
[----:B0-----:R0:W1:Y:S02]  /*7190*/  SYNCS.PHASECHK.TRANS64.TRYWAIT P0, [R9+URZ], R4 ;  /* 0x00000004090075a7 */ /* 0x001064000800017f */
[----:B-1----:R-:W-:Y:S05]  /*71a0*/  @!P0 NANOSLEEP.SYNCS 0x989680 ;  /* 0x009896800000895d */ /* 0x002fea0003900000 */
[----:B------:R-:W1:Y:S02]  /*71b0*/  @!P0 SYNCS.PHASECHK.TRANS64 P0, [R9+URZ], R4 ;  /* 0x00000004090085a7 */ /* 0x000e64000800007f */
[----:B-1----:R-:W-:Y:S05]  /*71c0*/  @!P0 BRA `(.L_x_130) ;  /* 0xfffffffc00f08947 */ /* 0x002fea000383ffff */
[----:B------:R-:W-:Y:S05]  /*71d0*/  BRA `(.L_x_146) ;  /* 0xfffffff800747947 */ /* 0x000fea000383ffff */
.L_x_131:
[----:B0-----:R0:W1:Y:S02]  /*71e0*/  SYNCS.PHASECHK.TRANS64.TRYWAIT P0, [R8+URZ], R5 ;  /* 0x00000005080075a7 */ /* 0x001064000800017f */
[----:B-1----:R-:W-:Y:S05]  /*71f0*/  @!P0 NANOSLEEP.SYNCS 0x989680 ;  /* 0x009896800000895d */ /* 0x002fea0003900000 */
[----:B------:R-:W1:Y:S02]  /*7200*/  @!P0 SYNCS.PHASECHK.TRANS64 P0, [R8+URZ], R5 ;  /* 0x00000005080085a7 */ /* 0x000e64000800007f */
[----:B-1----:R-:W-:Y:S05]  /*7210*/  @!P0 BRA `(.L_x_131) ;  /* 0xfffffffc00f08947 */ /* 0x002fea000383ffff */
[----:B------:R-:W-:Y:S05]  /*7220*/  BRA `(.L_x_147) ;  /* 0xfffffff800847947 */ /* 0x000fea000383ffff */
.L_x_132:
[----:B0-----:R0:W1:Y:S02]  /*7230*/  SYNCS.PHASECHK.TRANS64.TRYWAIT P0, [R9+URZ], R4 ;  /* 0x00000004090075a7 */ /* 0x001064000800017f */
[----:B-1----:R-:W-:Y:S05]  /*7240*/  @!P0 NANOSLEEP.SYNCS 0x989680 ;  /* 0x009896800000895d */ /* 0x002fea0003900000 */
[----:B------:R-:W1:Y:S02]  /*7250*/  @!P0 SYNCS.PHASECHK.TRANS64 P0, [R9+URZ], R4 ;  /* 0x00000004090085a7 */ /* 0x000e64000800007f */
[----:B-1----:R-:W-:Y:S05]  /*7260*/  @!P0 BRA `(.L_x_132) ;  /* 0xfffffffc00f08947 */ /* 0x002fea000383ffff */
[----:B------:R-:W-:Y:S05]  /*7270*/  BRA `(.L_x_148) ;  /* 0xfffffff800947947 */ /* 0x000fea000383ffff */
.L_x_133:
[----:B0-----:R0:W1:Y:S02]  /*7280*/  SYNCS.PHASECHK.TRANS64.TRYWAIT P0, [R8+URZ], R5 ;  /* 0x00000005080075a7 */ /* 0x001064000800017f */
[----:B-1----:R-:W-:Y:S05]  /*7290*/  @!P0 NANOSLEEP.SYNCS 0x989680 ;  /* 0x009896800000895d */ /* 0x002fea0003900000 */
[----:B------:R-:W1:Y:S02]  /*72a0*/  @!P0 SYNCS.PHASECHK.TRANS64 P0, [R8+URZ], R5 ;  /* 0x00000005080085a7 */ /* 0x000e64000800007f */
[----:B-1----:R-:W-:Y:S05]  /*72b0*/  @!P0 BRA `(.L_x_133) ;  /* 0xfffffffc00f08947 */ /* 0x002fea000383ffff */
[----:B------:R-:W-:Y:S05]  /*72c0*/  BRA `(.L_x_149) ;  /* 0xfffffff800a47947 */ /* 0x000fea000383ffff */
.L_x_134:
[----:B0-----:R0:W1:Y:S02]  /*72d0*/  SYNCS.PHASECHK.TRANS64.TRYWAIT P0, [R9+URZ], R4 ;  /* 0x00000004090075a7 */ /* 0x001064000800017f */
[----:B-1----:R-:W-:Y:S05]  /*72e0*/  @!P0 NANOSLEEP.SYNCS 0x989680 ;  /* 0x009896800000895d */ /* 0x002fea0003900000 */
[----:B------:R-:W1:Y:S02]  /*72f0*/  @!P0 SYNCS.PHASECHK.TRANS64 P0, [R9+URZ], R4 ;  /* 0x00000004090085a7 */ /* 0x000e64000800007f */
[----:B-1----:R-:W-:Y:S05]  /*7300*/  @!P0 BRA `(.L_x_134) ;  /* 0xfffffffc00f08947 */ /* 0x002fea000383ffff */
[----:B------:R-:W-:Y:S05]  /*7310*/  BRA `(.L_x_150) ;  /* 0xfffffff800b47947 */ /* 0x000fea000383ffff */
.L_x_135:
[----:B0-----:R0:W1:Y:S02]  /*7320*/  SYNCS.PHASECHK.TRANS64.TRYWAIT P0, [R6+URZ], R5 ;  /* 0x00000005060075a7 */ /* 0x001064000800017f */
[----:B-1----:R-:W-:Y:S05]  /*7330*/  @!P0 NANOSLEEP.SYNCS 0x989680 ;  /* 0x009896800000895d */ /* 0x002fea0003900000 */
[----:B------:R-:W1:Y:S02]  /*7340*/  @!P0 SYNCS.PHASECHK.TRANS64 P0, [R6+URZ], R5 ;  /* 0x00000005060085a7 */ /* 0x000e64000800007f */
[----:B-1----:R-:W-:Y:S05]  /*7350*/  @!P0 BRA `(.L_x_135) ;  /* 0xfffffffc00f08947 */ /* 0x002fea000383ffff */
[----:B------:R-:W-:Y:S05]  /*7360*/  BRA `(.L_x_151) ;  /* 0xfffffff800bc7947 */ /* 0x000fea000383ffff */
.L_x_152:
[----:B------:R-:W-:-:S00]  /*7370*/  BRA `(.L_x_152) ;  /* 0xfffffffc00fc7947 */ /* 0x000fc0000383ffff */
[----:B------:R-:W-:-:S00]  /*7380*/  NOP ;  /* 0x0000000000007918 */ /* 0x000fc00000000000 */
[----:B------:R-:W-:-:S00]  /*7390*/  NOP ;  /* 0x0000000000007918 */ /* 0x000fc00000000000 */
[----:B------:R-:W-:-:S00]  /*73a0*/  NOP ;  /* 0x0000000000007918 */ /* 0x000fc00000000000 */
[----:B------:R-:W-:-:S00]  /*73b0*/  NOP ;  /* 0x0000000000007918 */ /* 0x000fc00000000000 */
[----:B------:R-:W-:-:S00]  /*73c0*/  NOP ;  /* 0x0000000000007918 */ /* 0x000fc00000000000 */
[----:B------:R-:W-:-:S00]  /*73d0*/  NOP ;  /* 0x0000000000007918 */ /* 0x000fc00000000000 */
[----:B------:R-:W-:-:S00]  /*73e0*/  NOP ;  /* 0x0000000000007918 */ /* 0x000fc00000000000 */
[----:B------:R-:W-:-:S00]  /*73f0*/  NOP ;  /* 0x0000000000007918 */ /* 0x000fc00000000000 */
.L_x_153:


//--------------------- .nv.shared._ZN7cutlass13device_kernelINS_4gemm6kernel13GemmUniversalIN4cute5tupleIJiiiiEEENS1_10collective13CollectiveMmaINS1_37MainloopSm90TmaGmmaWarpSpecializedFP8ILi9ENS5_IJNS4_1CILi1EEENSA_ILi4EEESB_EEENS1_35KernelTmaWarpSpecializedCooperativeEEENS5_IJNSA_ILi128EEENSA_ILi64EEESG_EEENS_12float_e4m3_tENS5_IJlSB_lEEESJ_SK_NS4_8TiledMMAINS4_8MMA_AtomIJNS4_4SM904GMMA30MMA_64x64x32_F32E4M3E4M3_SS_TNILNSO_7ScaleInE1ELSQ_1EEEEEENS4_6LayoutINS5_IJNSA_ILi2EEESB_SB_EEENS5_IJSB_NSA_ILi0EEESW_EEEEENS5_IJNS4_10UnderscoreESZ_SZ_EEEEENS4_23SM90_TMA_LOAD_MULTICASTENS4_14ComposedLayoutINS4_7SwizzleILi3ELi4ELi3EEENS4_18smem_ptr_flag_bitsILi8EEENST_INS5_IJNSA_ILi8EEESG_EEENS5_IJSG_SB_EEEEEEEvNS4_8identityENS4_13SM90_TMA_LOADES1C_vS1D_EENS_8epilogue10collective6detail29Sm90TmaWarpSpecializedAdapterINS1H_15DefaultEpilogueISJ_SK_SK_NS1G_6thread17LinearCombinationISJ_Li1EffLNS1L_9ScaleType4KindE0ELNS_15FloatRoundStyleE2ESJ_EENS1_15EpilogueDefaultEEEEEvvEEEEvNT_6ParamsE --------------------------
	.section	.nv.shared._ZN7cutlass13device_kernelINS_4gemm6kernel13GemmUniversalIN4cute5tupleIJiiiiEEENS1_10collective13CollectiveMmaINS1_37MainloopSm90TmaGmmaWarpSpecializedFP8ILi9ENS5_IJNS4_1CILi1EEENSA_ILi4EEESB_EEENS1_35KernelTmaWarpSpecializedCooperativeEEENS5_IJNSA_ILi128EEENSA_ILi64EEESG_EEENS_12float_e4m3_tENS5_IJlSB_lEEESJ_SK_NS4_8TiledMMAINS4_8MMA_AtomIJNS4_4SM904GMMA30MMA_64x64x32_F32E4M3E4M3_SS_TNILNSO_7ScaleInE1ELSQ_1EEEEEENS4_6LayoutINS5_IJNSA_ILi2EEESB_SB_EEENS5_IJSB_NSA_ILi0EEESW_EEEEENS5_IJNS4_10UnderscoreESZ_SZ_EEEEENS4_23SM90_TMA_LOAD_MULTICASTENS4_14ComposedLayoutINS4_7SwizzleILi3ELi4ELi3EEENS4_18smem_ptr_flag_bitsILi8EEENST_INS5_IJNSA_ILi8EEESG_EEENS5_IJSG_SB_EEEEEEEvNS4_8identityENS4_13SM90_TMA_LOADES1C_vS1D_EENS_8epilogue10collective6detail29Sm90TmaWarpSpecializedAdapterINS1H_15DefaultEpilogueISJ_SK_SK_NS1G_6thread17LinearCombinationISJ_Li1EffLNS1L_9ScaleType4KindE0ELNS_15FloatRoundStyleE2ESJ_EENS1_15EpilogueDefaultEEEEEvvEEEEvNT_6ParamsE,"aw",@nobits
	.sectionflags	@""
	.align	16
	.zero		1024


//--------------------- .nv.shared.reserved.0     --------------------------
	.section	.nv.shared.reserved.0,"aw",@nobits
	.weak		__nv_reservedSMEM_offset_0_alias
	.size		__nv_reservedSMEM_offset_0_alias, 0, 0
	.other		__nv_reservedSMEM_offset_0_alias,@"STO_CUDA_RESERVED_SHARED STV_DEFAULT"
__nv_reservedSMEM_offset_0_alias:
	.zero		0


//--------------------- .nv.global                --------------------------
	.section	.nv.global,"aw",@nobits
.nv.global:
	.type		_ZN40_INTERNAL_2a5fc3fc_4_k_cu_099f7119_293004cute1_E,@object
	.size		_ZN40_INTERNAL_2a5fc3fc_4_k_cu_099f7119_293004cute1_E,(_ZN40_INTERNAL_2a5fc3fc_4_k_cu_099f7119_293004cuda3std3__45__cpo6cbeginE - _ZN40_INTERNAL_2a5fc3fc_4_k_cu_099f7119_293004cute1_E)
_ZN40_INTERNAL_2a5fc3fc_4_k_cu_099f7119_293004cute1_E:
	.zero		1
	.type		_ZN40_INTERNAL_2a5fc3fc_4_k_cu_099f7119_293004cuda3std3__45__cpo6cbeginE,@object
	.size		_ZN40_INTERNAL_2a5fc3fc_4_k_cu_099f7119_293004cuda3std3__45__cpo6cbeginE,(_ZN40_INTERNAL_2a5fc3fc_4_k_cu_099f7119_293004cuda3std3__48in_placeE - _ZN40_INTERNAL_2a5fc3fc_4_k_cu_099f7119_293004cuda3std3__45__cpo6cbeginE)
_ZN40_INTERNAL_2a5fc3fc_4_k_cu_099f7119_293004cuda3std3__45__cpo6cbeginE:
	.zero		1
	.type		_ZN40_INTERNAL_2a5fc3fc_4_k_cu_099f7119_293004cuda3std3__48in_placeE,@object
	.size		_ZN40_INTERNAL_2a5fc3fc_4_k_cu_099f7119_293004cuda3std3__48in_placeE,(_ZN40_INTERNAL_2a5fc3fc_4_k_cu_099f7119_293004cuda3std6ranges3__45__cpo9iter_moveE - _ZN40_INTERNAL_2a5fc3fc_4_k_cu_099f7119_293004cuda3std3__48in_placeE)
_ZN40_INTERNAL_2a5fc3fc_4_k_cu_099f7119_293004cuda3std3__48in_placeE:
	.zero		1
	.type		_ZN40_INTERNAL_2a5fc3fc_4_k_cu_099f7119_293004cuda3std6ranges3__45__cpo9iter_moveE,@object
	.size		_ZN40_INTERNAL_2a5fc3fc_4_k_cu_099f7119_293004cuda3std6ranges3__45__cpo9iter_moveE,(_ZN40_INTERNAL_2a5fc3fc_4_k_cu_099f7119_293004cuda3std3__45__cpo5beginE - _ZN40_INTERNAL_2a5fc3fc_4_k_cu_099f7119_293004cuda3std6ranges3__45__cpo9iter_moveE)
_ZN40_INTERNAL_2a5fc3fc_4_k_cu_099f7119_293004cuda3std6ranges3__45__cpo9iter_moveE:
	.zero		1
	.type		_ZN40_INTERNAL_2a5fc3fc_4_k_cu_099f7119_293004cuda3std3__45__cpo5beginE,@object
	.size		_ZN40_INTERNAL_2a5fc3fc_4_k_cu_099f7119_293004cuda3std3__45__cpo5beginE,(_ZN40_INTERNAL_2a5fc3fc_4_k_cu_099f7119_293004cuda3std3__442_GLOBAL__N__2a5fc3fc_4_k_cu_099f7119_293006ignoreE - _ZN40_INTERNAL_2a5fc3fc_4_k_cu_099f7119_293004cuda3std3__45__cpo5beginE)
_ZN40_INTERNAL_2a5fc3fc_4_k_cu_099f7119_293004cuda3std3__45__cpo5beginE:
	.zero		1
	.type		_ZN40_INTERNAL_2a5fc3fc_4_k_cu_099f7119_293004cuda3std3__442_GLOBAL__N__2a5fc3fc_4_k_cu_099f7119_293006ignoreE,@object
	.size		_ZN40_INTERNAL_2a5fc3fc_4_k_cu_099f7119_293004cuda3std3__442_GLOBAL__N__2a5fc3fc_4_k_cu_099f7119_293006ignoreE,(_ZN40_INTERNAL_2a5fc3fc_4_k_cu_099f7119_293004cute7productE - _ZN40_INTERNAL_2a5fc3fc_4_k_cu_099f7119_293004cuda3std3__442_GLOBAL__N__2a5fc3fc_4_k_cu_099f7119_293006ignoreE)
_ZN40_INTERNAL_2a5fc3fc_4_k_cu_099f7119_293004cuda3std3__442_GLOBAL__N__2a5fc3fc_4_k_cu_099f7119_293006ignoreE:
	.zero		1
	.type		_ZN40_INTERNAL_2a5fc3fc_4_k_cu_099f7119_293004cute7productE,@object
	.size		_ZN40_INTERNAL_2a5fc3fc_4_k_cu_099f7119_293004cute7productE,(_ZN40_INTERNAL_2a5fc3fc_4_k_cu_099f7119_293004cuda3std3__45__cpo3endE - _ZN40_INTERNAL_2a5fc3fc_4_k_cu_099f7119_293004cute7productE)
_ZN40_INTERNAL_2a5fc3fc_4_k_cu_099f7119_293004cute7productE:
	.zero		1
	.type		_ZN40_INTERNAL_2a5fc3fc_4_k_cu_099f7119_293004cuda3std3__45__cpo3endE,@object
	.size		_ZN40_INTERNAL_2a5fc3fc_4_k_cu_099f7119_293004cuda3std3__45__cpo3endE,(_ZN40_INTERNAL_2a5fc3fc_4_k_cu_099f7119_293004cuda3std3__419piecewise_constructE - _ZN40_INTERNAL_2a5fc3fc_4_k_cu_099f7119_293004cuda3std3__45__cpo3endE)
_ZN40_INTERNAL_2a5fc3fc_4_k_cu_099f7119_293004cuda3std3__45__cpo3endE:
	.zero		1
	.type		_ZN40_INTERNAL_2a5fc3fc_4_k_cu_099f7119_293004cuda3std3__419piecewise_constructE,@object
	.size		_ZN40_INTERNAL_2a5fc3fc_4_k_cu_099f7119_293004cuda3std3__419piecewise_constructE,(_ZN40_INTERNAL_2a5fc3fc_4_k_cu_099f7119_293004cuda3std3__45__cpo4cendE - _ZN40_INTERNAL_2a5fc3fc_4_k_cu_099f7119_293004cuda3std3__419piecewise_constructE)
_ZN40_INTERNAL_2a5fc3fc_4_k_cu_099f7119_293004cuda3std3__419piecewise_constructE:
	.zero		1
	.type		_ZN40_INTERNAL_2a5fc3fc_4_k_cu_099f7119_293004cuda3std3__45__cpo4cendE,@object
	.size		_ZN40_INTERNAL_2a5fc3fc_4_k_cu_099f7119_293004cuda3std3__45__cpo4cendE,(_ZN40_INTERNAL_2a5fc3fc_4_k_cu_099f7119_293004cuda3std6ranges3__45__cpo4swapE - _ZN40_INTERNAL_2a5fc3fc_4_k_cu_099f7119_293004cuda3std3__45__cpo4cendE)
_ZN40_INTERNAL_2a5fc3fc_4_k_cu_099f7119_293004cuda3std3__45__cpo4cendE:
	.zero		1
	.type		_ZN40_INTERNAL_2a5fc3fc_4_k_cu_099f7119_293004cuda3std6ranges3__45__cpo4swapE,@object
	.size		_ZN40_INTERNAL_2a5fc3fc_4_k_cu_099f7119_293004cuda3std6ranges3__45__cpo4swapE,(.L_7 - _ZN40_INTERNAL_2a5fc3fc_4_k_cu_099f7119_293004cuda3std6ranges3__45__cpo4swapE)
_ZN40_INTERNAL_2a5fc3fc_4_k_cu_099f7119_293004cuda3std6ranges3__45__cpo4swapE:
	.zero		1
.L_7:


//--------------------- .nv.constant0._ZN7cutlass13device_kernelINS_4gemm6kernel13GemmUniversalIN4cute5tupleIJiiiiEEENS1_10collective13CollectiveMmaINS1_37MainloopSm90TmaGmmaWarpSpecializedFP8ILi9ENS5_IJNS4_1CILi1EEENSA_ILi4EEESB_EEENS1_35KernelTmaWarpSpecializedCooperativeEEENS5_IJNSA_ILi128EEENSA_ILi64EEESG_EEENS_12float_e4m3_tENS5_IJlSB_lEEESJ_SK_NS4_8TiledMMAINS4_8MMA_AtomIJNS4_4SM904GMMA30MMA_64x64x32_F32E4M3E4M3_SS_TNILNSO_7ScaleInE1ELSQ_1EEEEEENS4_6LayoutINS5_IJNSA_ILi2EEESB_SB_EEENS5_IJSB_NSA_ILi0EEESW_EEEEENS5_IJNS4_10UnderscoreESZ_SZ_EEEEENS4_23SM90_TMA_LOAD_MULTICASTENS4_14ComposedLayoutINS4_7SwizzleILi3ELi4ELi3EEENS4_18smem_ptr_flag_bitsILi8EEENST_INS5_IJNSA_ILi8EEESG_EEENS5_IJSG_SB_EEEEEEEvNS4_8identityENS4_13SM90_TMA_LOADES1C_vS1D_EENS_8epilogue10collective6detail29Sm90TmaWarpSpecializedAdapterINS1H_15DefaultEpilogueISJ_SK_SK_NS1G_6thread17LinearCombinationISJ_Li1EffLNS1L_9ScaleType4KindE0ELNS_15FloatRoundStyleE2ESJ_EENS1_15EpilogueDefaultEEEEEvvEEEEvNT_6ParamsE --------------------------
	.section	.nv.constant0._ZN7cutlass13device_kernelINS_4gemm6kernel13GemmUniversalIN4cute5tupleIJiiiiEEENS1_10collective13CollectiveMmaINS1_37MainloopSm90TmaGmmaWarpSpecializedFP8ILi9ENS5_IJNS4_1CILi1EEENSA_ILi4EEESB_EEENS1_35KernelTmaWarpSpecializedCooperativeEEENS5_IJNSA_ILi128EEENSA_ILi64EEESG_EEENS_12float_e4m3_tENS5_IJlSB_lEEESJ_SK_NS4_8TiledMMAINS4_8MMA_AtomIJNS4_4SM904GMMA30MMA_64x64x32_F32E4M3E4M3_SS_TNILNSO_7ScaleInE1ELSQ_1EEEEEENS4_6LayoutINS5_IJNSA_ILi2EEESB_SB_EEENS5_IJSB_NSA_ILi0EEESW_EEEEENS5_IJNS4_10UnderscoreESZ_SZ_EEEEENS4_23SM90_TMA_LOAD_MULTICASTENS4_14ComposedLayoutINS4_7SwizzleILi3ELi4ELi3EEENS4_18smem_ptr_flag_bitsILi8EEENST_INS5_IJNSA_ILi8EEESG_EEENS5_IJSG_SB_EEEEEEEvNS4_8identityENS4_13SM90_TMA_LOADES1C_vS1D_EENS_8epilogue10collective6detail29Sm90TmaWarpSpecializedAdapterINS1H_15DefaultEpilogueISJ_SK_SK_NS1G_6thread17LinearCombinationISJ_Li1EffLNS1L_9ScaleType4KindE0ELNS_15FloatRoundStyleE2ESJ_EENS1_15EpilogueDefaultEEEEEvvEEEEvNT_6ParamsE,"a",@progbits
	.sectionflags	@""
	.align	4
.nv.constant0._ZN7cutlass13device_kernelINS_4gemm6kernel13GemmUniversalIN4cute5tupleIJiiiiEEENS1_10collective13CollectiveMmaINS1_37MainloopSm90TmaGmmaWarpSpecializedFP8ILi9ENS5_IJNS4_1CILi1EEENSA_ILi4EEESB_EEENS1_35KernelTmaWarpSpecializedCooperativeEEENS5_IJNSA_ILi128EEENSA_ILi64EEESG_EEENS_12float_e4m3_tENS5_IJlSB_lEEESJ_SK_NS4_8TiledMMAINS4_8MMA_AtomIJNS4_4SM904GMMA30MMA_64x64x32_F32E4M3E4M3_SS_TNILNSO_7ScaleInE1ELSQ_1EEEEEENS4_6LayoutINS5_IJNSA_ILi2EEESB_SB_EEENS5_IJSB_NSA_ILi0EEESW_EEEEENS5_IJNS4_10UnderscoreESZ_SZ_EEEEENS4_23SM90_TMA_LOAD_MULTICASTENS4_14ComposedLayoutINS4_7SwizzleILi3ELi4ELi3EEENS4_18smem_ptr_flag_bitsILi8EEENST_INS5_IJNSA_ILi8EEESG_EEENS5_IJSG_SB_EEEEEEEvNS4_8identityENS4_13SM90_TMA_LOADES1C_vS1D_EENS_8epilogue10collective6detail29Sm90TmaWarpSpecializedAdapterINS1H_15DefaultEpilogueISJ_SK_SK_NS1G_6thread17LinearCombinationISJ_Li1EffLNS1L_9ScaleType4KindE0ELNS_15FloatRoundStyleE2ESJ_EENS1_15EpilogueDefaultEEEEEvvEEEEvNT_6ParamsE:
	.zero		1664


//--------------------- SYMBOLS --------------------------

	.type		.nv.reservedSmem.offset0,@object
	.size		.nv.reservedSmem.offset0,0x4
